	.target	sm_100a

	.elftype	@"ET_EXEC"


//--------------------- .note.nv.tkinfo           --------------------------
	.section	.note.nv.tkinfo,"",@"SHT_NOTE"
	.sectionflags	@"SHF_NOTE_NV_TKINFO"
	.tkinfo
        /*0018*/ 	.word	0x00000002
        /*0030*/ 	.string	""
        /*0030*/ 	.string	"ptxas"
        /*0030*/ 	.string	"Cuda compilation tools, release 13.0, V13.0.88"
        /*0030*/ 	.string	"Build cuda_13.0.r13.0/compiler.36424714_0"
        /*0030*/ 	.string	"-arch sm_100a -m 64 "



//--------------------- .note.nv.cuinfo           --------------------------
	.section	.note.nv.cuinfo,"",@"SHT_NOTE"
	.sectionflags	@"SHF_NOTE_NV_CUINFO"
        /*0018*/ 	.short	0x0002
        /*001a*/ 	.short	0x0064
        /*001c*/ 	.short	0x0082
	.zero		2


//--------------------- .nv.info                  --------------------------
	.section	.nv.info,"",@"SHT_CUDA_INFO"
	.align	4


	//----- nvinfo : EIATTR_REGCOUNT
	.align		4
        /*0000*/ 	.byte	0x04, 0x2f
        /*0002*/ 	.short	(.L_19 - .L_18)
	.align		4
.L_18:
        /*0004*/ 	.word	index@(_ZN7cutlass13device_kernelINS_4gemm6kernel13GemmUniversalIN4cute5tupleIJiiiiEEENS1_10collective13CollectiveMmaINS1_35MainloopSm100TmaUmmaWarpSpecializedILi35ELi2ELi4ENS5_IJNS4_1CILi1EEESB_SB_EEEEENS5_IJNSA_ILi64EEENSA_ILi112EEENSA_ILi16EEEEEENS_10bfloat16_tENS5_IJlSB_lEEESI_SJ_NS4_8TiledMMAINS4_8MMA_AtomIJNS4_20SM100_MMA_F16BF16_SSISI_SI_fLi64ELi112ELNS4_4UMMA5MajorE0ELSO_0ELNSN_7ScaleInE0ELSP_0EEEEEENS4_6LayoutISC_NS5_IJNSA_ILi0EEEST_ST_EEEEENS5_IJNS4_10UnderscoreESW_SW_EEEEENS4_13SM90_TMA_LOADENS4_14ComposedLayoutINS4_7SwizzleILi1ELi4ELi3EEENS4_18smem_ptr_flag_bitsILi16EEENSS_INS5_IJNSA_ILi8EEESG_EEENS5_IJSG_SB_EEEEEEEvNS4_8identityESZ_S19_vS1A_EENS_8epilogue10collective18CollectiveEpilogueINS1C_23Sm100TmaWarpSpecializedILi2ELi1ELi56ELb1ELb0EEEJSH_NS5_IJNSS_ISE_SB_EENSS_ISF_SB_EEEEESI_SJ_SI_SJ_NS1C_6fusion15FusionCallbacksIS1G_NS1K_17LinearCombinationISI_fSI_fLNS_15FloatRoundStyleE2EEESH_S1J_JEEENS4_5SM1004TMEM4LOAD26SM100_TMEM_LOAD_16dp256b2xESZ_S19_NS4_17SM75_U32x4_LDSM_NENS4_14SM90_TMA_STOREES19_NS4_17SM90_U32x4_STSM_NENS4_39AutoVectorizingCopyWithAssumedAlignmentILi128EEEEEEvvEEEEvNT_6ParamsE)
        /*0008*/ 	.word	0x0000009f


	//----- nvinfo : EIATTR_FRAME_SIZE
	.align		4
.L_19:
        /*000c*/ 	.byte	0x04, 0x11
        /*000e*/ 	.short	(.L_21 - .L_20)
	.align		4
.L_20:
        /*0010*/ 	.word	index@($__internal_2_$__cuda_sm10x_tcgen05_guardrail_trap_unallocated_columns_being_dealloced)
        /*0014*/ 	.word	0x00000000


	//----- nvinfo : EIATTR_FRAME_SIZE
	.align		4
.L_21:
        /*0018*/ 	.byte	0x04, 0x11
        /*001a*/ 	.short	(.L_23 - .L_22)
	.align		4
.L_22:
        /*001c*/ 	.word	index@($__internal_1_$__cuda_sm10x_tcgen05_guardrail_trap_phase_invalid_during_alloc)
        /*0020*/ 	.word	0x00000000


	//----- nvinfo : EIATTR_FRAME_SIZE
	.align		4
.L_23:
        /*0024*/ 	.byte	0x04, 0x11
        /*0026*/ 	.short	(.L_25 - .L_24)
	.align		4
.L_24:
        /*0028*/ 	.word	index@($__internal_0_$__cuda_sm10x_tcgen05_guardrail_trap_col_being_dealloced_not_returned_by_alloc)
        /*002c*/ 	.word	0x00000000


	//----- nvinfo : EIATTR_FRAME_SIZE
	.align		4
.L_25:
        /*0030*/ 	.byte	0x04, 0x11
        /*0032*/ 	.short	(.L_27 - .L_26)
	.align		4
.L_26:
        /*0034*/ 	.word	index@(_ZN7cutlass13device_kernelINS_4gemm6kernel13GemmUniversalIN4cute5tupleIJiiiiEEENS1_10collective13CollectiveMmaINS1_35MainloopSm100TmaUmmaWarpSpecializedILi35ELi2ELi4ENS5_IJNS4_1CILi1EEESB_SB_EEEEENS5_IJNSA_ILi64EEENSA_ILi112EEENSA_ILi16EEEEEENS_10bfloat16_tENS5_IJlSB_lEEESI_SJ_NS4_8TiledMMAINS4_8MMA_AtomIJNS4_20SM100_MMA_F16BF16_SSISI_SI_fLi64ELi112ELNS4_4UMMA5MajorE0ELSO_0ELNSN_7ScaleInE0ELSP_0EEEEEENS4_6LayoutISC_NS5_IJNSA_ILi0EEEST_ST_EEEEENS5_IJNS4_10UnderscoreESW_SW_EEEEENS4_13SM90_TMA_LOADENS4_14ComposedLayoutINS4_7SwizzleILi1ELi4ELi3EEENS4_18smem_ptr_flag_bitsILi16EEENSS_INS5_IJNSA_ILi8EEESG_EEENS5_IJSG_SB_EEEEEEEvNS4_8identityESZ_S19_vS1A_EENS_8epilogue10collective18CollectiveEpilogueINS1C_23Sm100TmaWarpSpecializedILi2ELi1ELi56ELb1ELb0EEEJSH_NS5_IJNSS_ISE_SB_EENSS_ISF_SB_EEEEESI_SJ_SI_SJ_NS1C_6fusion15FusionCallbacksIS1G_NS1K_17LinearCombinationISI_fSI_fLNS_15FloatRoundStyleE2EEESH_S1J_JEEENS4_5SM1004TMEM4LOAD26SM100_TMEM_LOAD_16dp256b2xESZ_S19_NS4_17SM75_U32x4_LDSM_NENS4_14SM90_TMA_STOREES19_NS4_17SM90_U32x4_STSM_NENS4_39AutoVectorizingCopyWithAssumedAlignmentILi128EEEEEEvvEEEEvNT_6ParamsE)
        /*0038*/ 	.word	0x00000000


	//----- nvinfo : EIATTR_MIN_STACK_SIZE
	.align		4
.L_27:
        /*003c*/ 	.byte	0x04, 0x12
        /*003e*/ 	.short	(.L_29 - .L_28)
	.align		4
.L_28:
        /*0040*/ 	.word	index@(_ZN7cutlass13device_kernelINS_4gemm6kernel13GemmUniversalIN4cute5tupleIJiiiiEEENS1_10collective13CollectiveMmaINS1_35MainloopSm100TmaUmmaWarpSpecializedILi35ELi2ELi4ENS5_IJNS4_1CILi1EEESB_SB_EEEEENS5_IJNSA_ILi64EEENSA_ILi112EEENSA_ILi16EEEEEENS_10bfloat16_tENS5_IJlSB_lEEESI_SJ_NS4_8TiledMMAINS4_8MMA_AtomIJNS4_20SM100_MMA_F16BF16_SSISI_SI_fLi64ELi112ELNS4_4UMMA5MajorE0ELSO_0ELNSN_7ScaleInE0ELSP_0EEEEEENS4_6LayoutISC_NS5_IJNSA_ILi0EEEST_ST_EEEEENS5_IJNS4_10UnderscoreESW_SW_EEEEENS4_13SM90_TMA_LOADENS4_14ComposedLayoutINS4_7SwizzleILi1ELi4ELi3EEENS4_18smem_ptr_flag_bitsILi16EEENSS_INS5_IJNSA_ILi8EEESG_EEENS5_IJSG_SB_EEEEEEEvNS4_8identityESZ_S19_vS1A_EENS_8epilogue10collective18CollectiveEpilogueINS1C_23Sm100TmaWarpSpecializedILi2ELi1ELi56ELb1ELb0EEEJSH_NS5_IJNSS_ISE_SB_EENSS_ISF_SB_EEEEESI_SJ_SI_SJ_NS1C_6fusion15FusionCallbacksIS1G_NS1K_17LinearCombinationISI_fSI_fLNS_15FloatRoundStyleE2EEESH_S1J_JEEENS4_5SM1004TMEM4LOAD26SM100_TMEM_LOAD_16dp256b2xESZ_S19_NS4_17SM75_U32x4_LDSM_NENS4_14SM90_TMA_STOREES19_NS4_17SM90_U32x4_STSM_NENS4_39AutoVectorizingCopyWithAssumedAlignmentILi128EEEEEEvvEEEEvNT_6ParamsE)
        /*0044*/ 	.word	0x00000000
.L_29:


//--------------------- .nv.compat                --------------------------
	.section	.nv.compat,"",@"SHT_CUDA_COMPAT_INFO"
	.align	4
        /*0000*/ 	.byte	0x02, 0x09, 0x01, 0x00, 0x02, 0x02, 0x02, 0x00, 0x02, 0x05, 0x05, 0x00, 0x03, 0x07, 0x01, 0x01
        /*0010*/ 	.byte	0x02, 0x03, 0x01, 0x00, 0x02, 0x06, 0x01, 0x00, 0x04, 0x0b, 0x08, 0x00, 0x09, 0x00, 0x00, 0x00
        /*0020*/ 	.byte	0x00, 0x00, 0x00, 0x00


//--------------------- .nv.info._ZN7cutlass13device_kernelINS_4gemm6kernel13GemmUniversalIN4cute5tupleIJiiiiEEENS1_10collective13CollectiveMmaINS1_35MainloopSm100TmaUmmaWarpSpecializedILi35ELi2ELi4ENS5_IJNS4_1CILi1EEESB_SB_EEEEENS5_IJNSA_ILi64EEENSA_ILi112EEENSA_ILi16EEEEEENS_10bfloat16_tENS5_IJlSB_lEEESI_SJ_NS4_8TiledMMAINS4_8MMA_AtomIJNS4_20SM100_MMA_F16BF16_SSISI_SI_fLi64ELi112ELNS4_4UMMA5MajorE0ELSO_0ELNSN_7ScaleInE0ELSP_0EEEEEENS4_6LayoutISC_NS5_IJNSA_ILi0EEEST_ST_EEEEENS5_IJNS4_10UnderscoreESW_SW_EEEEENS4_13SM90_TMA_LOADENS4_14ComposedLayoutINS4_7SwizzleILi1ELi4ELi3EEENS4_18smem_ptr_flag_bitsILi16EEENSS_INS5_IJNSA_ILi8EEESG_EEENS5_IJSG_SB_EEEEEEEvNS4_8identityESZ_S19_vS1A_EENS_8epilogue10collective18CollectiveEpilogueINS1C_23Sm100TmaWarpSpecializedILi2ELi1ELi56ELb1ELb0EEEJSH_NS5_IJNSS_ISE_SB_EENSS_ISF_SB_EEEEESI_SJ_SI_SJ_NS1C_6fusion15FusionCallbacksIS1G_NS1K_17LinearCombinationISI_fSI_fLNS_15FloatRoundStyleE2EEESH_S1J_JEEENS4_5SM1004TMEM4LOAD26SM100_TMEM_LOAD_16dp256b2xESZ_S19_NS4_17SM75_U32x4_LDSM_NENS4_14SM90_TMA_STOREES19_NS4_17SM90_U32x4_STSM_NENS4_39AutoVectorizingCopyWithAssumedAlignmentILi128EEEEEEvvEEEEvNT_6ParamsE --------------------------
	.section	.nv.info._ZN7cutlass13device_kernelINS_4gemm6kernel13GemmUniversalIN4cute5tupleIJiiiiEEENS1_10collective13CollectiveMmaINS1_35MainloopSm100TmaUmmaWarpSpecializedILi35ELi2ELi4ENS5_IJNS4_1CILi1EEESB_SB_EEEEENS5_IJNSA_ILi64EEENSA_ILi112EEENSA_ILi16EEEEEENS_10bfloat16_tENS5_IJlSB_lEEESI_SJ_NS4_8TiledMMAINS4_8MMA_AtomIJNS4_20SM100_MMA_F16BF16_SSISI_SI_fLi64ELi112ELNS4_4UMMA5MajorE0ELSO_0ELNSN_7ScaleInE0ELSP_0EEEEEENS4_6LayoutISC_NS5_IJNSA_ILi0EEEST_ST_EEEEENS5_IJNS4_10UnderscoreESW_SW_EEEEENS4_13SM90_TMA_LOADENS4_14ComposedLayoutINS4_7SwizzleILi1ELi4ELi3EEENS4_18smem_ptr_flag_bitsILi16EEENSS_INS5_IJNSA_ILi8EEESG_EEENS5_IJSG_SB_EEEEEEEvNS4_8identityESZ_S19_vS1A_EENS_8epilogue10collective18CollectiveEpilogueINS1C_23Sm100TmaWarpSpecializedILi2ELi1ELi56ELb1ELb0EEEJSH_NS5_IJNSS_ISE_SB_EENSS_ISF_SB_EEEEESI_SJ_SI_SJ_NS1C_6fusion15FusionCallbacksIS1G_NS1K_17LinearCombinationISI_fSI_fLNS_15FloatRoundStyleE2EEESH_S1J_JEEENS4_5SM1004TMEM4LOAD26SM100_TMEM_LOAD_16dp256b2xESZ_S19_NS4_17SM75_U32x4_LDSM_NENS4_14SM90_TMA_STOREES19_NS4_17SM90_U32x4_STSM_NENS4_39AutoVectorizingCopyWithAssumedAlignmentILi128EEEEEEvvEEEEvNT_6ParamsE,"",@"SHT_CUDA_INFO"
	.sectionflags	@""
	.align	4


	//----- nvinfo : EIATTR_CUDA_API_VERSION
	.align		4
        /*0000*/ 	.byte	0x04, 0x37
        /*0002*/ 	.short	(.L_31 - .L_30)
.L_30:
        /*0004*/ 	.word	0x00000082


	//----- nvinfo : EIATTR_KPARAM_INFO
	.align		4
.L_31:
        /*0008*/ 	.byte	0x04, 0x17
        /*000a*/ 	.short	(.L_33 - .L_32)
.L_32:
        /*000c*/ 	.word	0x00000000
        /*0010*/ 	.short	0x0000
        /*0012*/ 	.short	0x0000
        /*0014*/ 	.byte	0x00, 0xf0, 0x01, 0x20


	//----- nvinfo : EIATTR_AT_ENTRY_FRAGMENTS
	.align		4
.L_33:
        /*0018*/ 	.byte	0x04, 0x4f
        /*001a*/ 	.short	(.L_35 - .L_34)


	//   ....[0]....
.L_34:
        /*001c*/ 	.word	0x00000006


	//----- nvinfo : EIATTR_RESERVED_SMEM_USED
	.align		4
.L_35:
        /*0020*/ 	.byte	0x01, 0x41
	.zero		2


	//----- nvinfo : EIATTR_SPARSE_MMA_MASK
	.align		4
        /*0024*/ 	.byte	0x03, 0x50
        /*0026*/ 	.short	0x0000


	//----- nvinfo : EIATTR_TCGEN05_1CTA_USED
	.align		4
        /*0028*/ 	.byte	0x01, 0x51
	.zero		2


	//----- nvinfo : EIATTR_MAXREG_COUNT
	.align		4
        /*002c*/ 	.byte	0x03, 0x1b
        /*002e*/ 	.short	0x00ff


	//----- nvinfo : EIATTR_NUM_BARRIERS
	.align		4
        /*0030*/ 	.byte	0x02, 0x4c
        /*0032*/ 	.byte	0x07
	.zero		1


	//----- nvinfo : EIATTR_EXTERNS
	.align		4
        /*0034*/ 	.byte	0x04, 0x0f
        /*0036*/ 	.short	(.L_37 - .L_36)


	//   ....[0]....
	.align		4
.L_36:
        /*0038*/ 	.word	index@(__assertfail)


	//----- nvinfo : EIATTR_MERCURY_ISA_VERSION
	.align		4
.L_37:
        /*003c*/ 	.byte	0x03, 0x5f
        /*003e*/ 	.short	0x0101


	//----- nvinfo : EIATTR_INT_WARP_WIDE_INSTR_OFFSETS
	.align		4
        /*0040*/ 	.byte	0x04, 0x31
        /*0042*/ 	.short	(.L_39 - .L_38)


	//   ....[0]....
.L_38:
        /*0044*/ 	.word	0x000021b0


	//   ....[1]....
        /*0048*/ 	.word	0x00004c60


	//   ....[2]....
        /*004c*/ 	.word	0x00004c90


	//   ....[3]....
        /*0050*/ 	.word	0x00004ce0


	//   ....[4]....
        /*0054*/ 	.word	0x00005750


	//   ....[5]....
        /*0058*/ 	.word	0x00005790


	//   ....[6]....
        /*005c*/ 	.word	0x000057b0


	//   ....[7]....
        /*0060*/ 	.word	0x000057d0


	//   ....[8]....
        /*0064*/ 	.word	0x00005970


	//   ....[9]....
        /*0068*/ 	.word	0x000059d0


	//   ....[10]....
        /*006c*/ 	.word	0x00005a20


	//   ....[11]....
        /*0070*/ 	.word	0x00005a50


	//----- nvinfo : EIATTR_COOP_GROUP_MASK_REGIDS
	.align		4
.L_39:
        /*0074*/ 	.byte	0x04, 0x29
        /*0076*/ 	.short	(.L_41 - .L_40)


	//   ....[0]....
.L_40:
        /*0078*/ 	.word	0xffffffff


	//   ....[1]....
        /*007c*/ 	.word	0xffffffff


	//   ....[2]....
        /*0080*/ 	.word	0xffffffff


	//   ....[3]....
        /*0084*/ 	.word	0xffffffff


	//   ....[4]....
        /*0088*/ 	.word	0xffffffff


	//   ....[5]....
        /*008c*/ 	.word	0xffffffff


	//   ....[6]....
        /*0090*/ 	.word	0xffffffff


	//   ....[7]....
        /*0094*/ 	.word	0xffffffff


	//   ....[8]....
        /*0098*/ 	.word	0xffffffff


	//   ....[9]....
        /*009c*/ 	.word	0xffffffff


	//   ....[10]....
        /*00a0*/ 	.word	0xffffffff


	//   ....[11]....
        /*00a4*/ 	.word	0xffffffff


	//   ....[12]....
        /*00a8*/ 	.word	0xffffffff


	//----- nvinfo : EIATTR_COOP_GROUP_INSTR_OFFSETS
	.align		4
.L_41:
        /*00ac*/ 	.byte	0x04, 0x28
        /*00ae*/ 	.short	(.L_43 - .L_42)


	//   ....[0]....
.L_42:
        /*00b0*/ 	.word	0x00000090


	//   ....[1]....
        /*00b4*/ 	.word	0x000004d0


	//   ....[2]....
        /*00b8*/ 	.word	0x00000a50


	//   ....[3]....
        /*00bc*/ 	.word	0x00000bb0


	//   ....[4]....
        /*00c0*/ 	.word	0x00000cb0


	//   ....[5]....
        /*00c4*/ 	.word	0x00000e20


	//   ....[6]....
        /*00c8*/ 	.word	0x00000fc0


	//   ....[7]....
        /*00cc*/ 	.word	0x00002090


	//   ....[8]....
        /*00d0*/ 	.word	0x00003fe0


	//   ....[9]....
        /*00d4*/ 	.word	0x000041f0


	//   ....[10]....
        /*00d8*/ 	.word	0x00004220


	//   ....[11]....
        /*00dc*/ 	.word	0x00004b50


	//   ....[12]....
        /*00e0*/ 	.word	0x00004d80


	//----- nvinfo : EIATTR_VRC_CTA_INIT_COUNT
	.align		4
.L_43:
        /*00e4*/ 	.byte	0x02, 0x4a
        /*00e6*/ 	.byte	0x80
	.zero		1


	//----- nvinfo : EIATTR_SYSCALL_OFFSETS
	.align		4
        /*00e8*/ 	.byte	0x04, 0x46
        /*00ea*/ 	.short	(.L_45 - .L_44)


	//   ....[0]....
.L_44:
        /*00ec*/ 	.word	0x00006560


	//   ....[1]....
        /*00f0*/ 	.word	0x00006650


	//   ....[2]....
        /*00f4*/ 	.word	0x00006ef0


	//   ....[3]....
        /*00f8*/ 	.word	0x00007060


	//   ....[4]....
        /*00fc*/ 	.word	0x000071d0


	//   ....[5]....
        /*0100*/ 	.word	0x00007340


	//   ....[6]....
        /*0104*/ 	.word	0x000074b0


	//   ....[7]....
        /*0108*/ 	.word	0x00007620


	//   ....[8]....
        /*010c*/ 	.word	0x00007790


	//----- nvinfo : EIATTR_MBARRIER_INSTR_OFFSETS
	.align		4
.L_45:
        /*0110*/ 	.byte	0x04, 0x39
        /*0112*/ 	.short	(.L_47 - .L_46)


	//   ....[0]....
.L_46:
        /*0114*/ 	.word	0x000005d0
        /*0118*/ 	.word	0x000000ff
        /*011c*/ 	.word	0x00000000
        /*0120*/ 	.short	0x0100
        /*0122*/ 	.byte	0x05
	.zero		1


	//   ....[1]....
        /*0124*/ 	.word	0x000005e0
        /*0128*/ 	.word	0x000000ff
        /*012c*/ 	.word	0x00000118
        /*0130*/ 	.short	0x0100
        /*0132*/ 	.byte	0x05
	.zero		1


	//   ....[2]....
        /*0134*/ 	.word	0x000005f0
        /*0138*/ 	.word	0x000000ff
        /*013c*/ 	.word	0x00000008
        /*0140*/ 	.short	0x0100
        /*0142*/ 	.byte	0x05
	.zero		1


	//   ....[3]....
        /*0144*/ 	.word	0x00000600
        /*0148*/ 	.word	0x000000ff
        /*014c*/ 	.word	0x00000120
        /*0150*/ 	.short	0x0100
        /*0152*/ 	.byte	0x05
	.zero		1


	//   ....[4]....
        /*0154*/ 	.word	0x00000610
        /*0158*/ 	.word	0x000000ff
        /*015c*/ 	.word	0x00000010
        /*0160*/ 	.short	0x0100
        /*0162*/ 	.byte	0x05
	.zero		1


	//   ....[5]....
        /*0164*/ 	.word	0x00000620
        /*0168*/ 	.word	0x000000ff
        /*016c*/ 	.word	0x00000128
        /*0170*/ 	.short	0x0100
        /*0172*/ 	.byte	0x05
	.zero		1


	//   ....[6]....
        /*0174*/ 	.word	0x00000630
        /*0178*/ 	.word	0x000000ff
        /*017c*/ 	.word	0x00000018
        /*0180*/ 	.short	0x0100
        /*0182*/ 	.byte	0x05
	.zero		1


	//   ....[7]....
        /*0184*/ 	.word	0x00000640
        /*0188*/ 	.word	0x000000ff
        /*018c*/ 	.word	0x00000130
        /*0190*/ 	.short	0x0100
        /*0192*/ 	.byte	0x05
	.zero		1


	//   ....[8]....
        /*0194*/ 	.word	0x00000650
        /*0198*/ 	.word	0x000000ff
        /*019c*/ 	.word	0x00000020
        /*01a0*/ 	.short	0x0100
        /*01a2*/ 	.byte	0x05
	.zero		1


	//   ....[9]....
        /*01a4*/ 	.word	0x00000660
        /*01a8*/ 	.word	0x000000ff
        /*01ac*/ 	.word	0x00000138
        /*01b0*/ 	.short	0x0100
        /*01b2*/ 	.byte	0x05
	.zero		1


	//   ....[10]....
        /*01b4*/ 	.word	0x00000670
        /*01b8*/ 	.word	0x000000ff
        /*01bc*/ 	.word	0x00000028
        /*01c0*/ 	.short	0x0100
        /*01c2*/ 	.byte	0x05
	.zero		1


	//   ....[11]....
        /*01c4*/ 	.word	0x00000680
        /*01c8*/ 	.word	0x000000ff
        /*01cc*/ 	.word	0x00000140
        /*01d0*/ 	.short	0x0100
        /*01d2*/ 	.byte	0x05
	.zero		1


	//   ....[12]....
        /*01d4*/ 	.word	0x00000690
        /*01d8*/ 	.word	0x000000ff
        /*01dc*/ 	.word	0x00000030
        /*01e0*/ 	.short	0x0100
        /*01e2*/ 	.byte	0x05
	.zero		1


	//   ....[13]....
        /*01e4*/ 	.word	0x000006a0
        /*01e8*/ 	.word	0x000000ff
        /*01ec*/ 	.word	0x00000148
        /*01f0*/ 	.short	0x0100
        /*01f2*/ 	.byte	0x05
	.zero		1


	//   ....[14]....
        /*01f4*/ 	.word	0x000006b0
        /*01f8*/ 	.word	0x000000ff
        /*01fc*/ 	.word	0x00000038
        /*0200*/ 	.short	0x0100
        /*0202*/ 	.byte	0x05
	.zero		1


	//   ....[15]....
        /*0204*/ 	.word	0x000006c0
        /*0208*/ 	.word	0x000000ff
        /*020c*/ 	.word	0x00000150
        /*0210*/ 	.short	0x0100
        /*0212*/ 	.byte	0x05
	.zero		1


	//   ....[16]....
        /*0214*/ 	.word	0x000006d0
        /*0218*/ 	.word	0x000000ff
        /*021c*/ 	.word	0x00000040
        /*0220*/ 	.short	0x0100
        /*0222*/ 	.byte	0x05
	.zero		1


	//   ....[17]....
        /*0224*/ 	.word	0x000006e0
        /*0228*/ 	.word	0x000000ff
        /*022c*/ 	.word	0x00000158
        /*0230*/ 	.short	0x0100
        /*0232*/ 	.byte	0x05
	.zero		1


	//   ....[18]....
        /*0234*/ 	.word	0x000006f0
        /*0238*/ 	.word	0x000000ff
        /*023c*/ 	.word	0x00000048
        /*0240*/ 	.short	0x0100
        /*0242*/ 	.byte	0x05
	.zero		1


	//   ....[19]....
        /*0244*/ 	.word	0x00000700
        /*0248*/ 	.word	0x000000ff
        /*024c*/ 	.word	0x00000160
        /*0250*/ 	.short	0x0100
        /*0252*/ 	.byte	0x05
	.zero		1


	//   ....[20]....
        /*0254*/ 	.word	0x00000710
        /*0258*/ 	.word	0x000000ff
        /*025c*/ 	.word	0x00000050
        /*0260*/ 	.short	0x0100
        /*0262*/ 	.byte	0x05
	.zero		1


	//   ....[21]....
        /*0264*/ 	.word	0x00000720
        /*0268*/ 	.word	0x000000ff
        /*026c*/ 	.word	0x00000168
        /*0270*/ 	.short	0x0100
        /*0272*/ 	.byte	0x05
	.zero		1


	//   ....[22]....
        /*0274*/ 	.word	0x00000730
        /*0278*/ 	.word	0x000000ff
        /*027c*/ 	.word	0x00000058
        /*0280*/ 	.short	0x0100
        /*0282*/ 	.byte	0x05
	.zero		1


	//   ....[23]....
        /*0284*/ 	.word	0x00000740
        /*0288*/ 	.word	0x000000ff
        /*028c*/ 	.word	0x00000170
        /*0290*/ 	.short	0x0100
        /*0292*/ 	.byte	0x05
	.zero		1


	//   ....[24]....
        /*0294*/ 	.word	0x00000750
        /*0298*/ 	.word	0x000000ff
        /*029c*/ 	.word	0x00000060
        /*02a0*/ 	.short	0x0100
        /*02a2*/ 	.byte	0x05
	.zero		1


	//   ....[25]....
        /*02a4*/ 	.word	0x00000760
        /*02a8*/ 	.word	0x000000ff
        /*02ac*/ 	.word	0x00000178
        /*02b0*/ 	.short	0x0100
        /*02b2*/ 	.byte	0x05
	.zero		1


	//   ....[26]....
        /*02b4*/ 	.word	0x00000770
        /*02b8*/ 	.word	0x000000ff
        /*02bc*/ 	.word	0x00000068
        /*02c0*/ 	.short	0x0100
        /*02c2*/ 	.byte	0x05
	.zero		1


	//   ....[27]....
        /*02c4*/ 	.word	0x00000780
        /*02c8*/ 	.word	0x000000ff
        /*02cc*/ 	.word	0x00000180
        /*02d0*/ 	.short	0x0100
        /*02d2*/ 	.byte	0x05
	.zero		1


	//   ....[28]....
        /*02d4*/ 	.word	0x00000790
        /*02d8*/ 	.word	0x000000ff
        /*02dc*/ 	.word	0x00000070
        /*02e0*/ 	.short	0x0100
        /*02e2*/ 	.byte	0x05
	.zero		1


	//   ....[29]....
        /*02e4*/ 	.word	0x000007a0
        /*02e8*/ 	.word	0x000000ff
        /*02ec*/ 	.word	0x00000188
        /*02f0*/ 	.short	0x0100
        /*02f2*/ 	.byte	0x05
	.zero		1


	//   ....[30]....
        /*02f4*/ 	.word	0x000007b0
        /*02f8*/ 	.word	0x000000ff
        /*02fc*/ 	.word	0x00000078
        /*0300*/ 	.short	0x0100
        /*0302*/ 	.byte	0x05
	.zero		1


	//   ....[31]....
        /*0304*/ 	.word	0x000007c0
        /*0308*/ 	.word	0x000000ff
        /*030c*/ 	.word	0x00000190
        /*0310*/ 	.short	0x0100
        /*0312*/ 	.byte	0x05
	.zero		1


	//   ....[32]....
        /*0314*/ 	.word	0x000007d0
        /*0318*/ 	.word	0x000000ff
        /*031c*/ 	.word	0x00000080
        /*0320*/ 	.short	0x0100
        /*0322*/ 	.byte	0x05
	.zero		1


	//   ....[33]....
        /*0324*/ 	.word	0x000007e0
        /*0328*/ 	.word	0x000000ff
        /*032c*/ 	.word	0x00000198
        /*0330*/ 	.short	0x0100
        /*0332*/ 	.byte	0x05
	.zero		1


	//   ....[34]....
        /*0334*/ 	.word	0x000007f0
        /*0338*/ 	.word	0x000000ff
        /*033c*/ 	.word	0x00000088
        /*0340*/ 	.short	0x0100
        /*0342*/ 	.byte	0x05
	.zero		1


	//   ....[35]....
        /*0344*/ 	.word	0x00000800
        /*0348*/ 	.word	0x000000ff
        /*034c*/ 	.word	0x000001a0
        /*0350*/ 	.short	0x0100
        /*0352*/ 	.byte	0x05
	.zero		1


	//   ....[36]....
        /*0354*/ 	.word	0x00000810
        /*0358*/ 	.word	0x000000ff
        /*035c*/ 	.word	0x00000090
        /*0360*/ 	.short	0x0100
        /*0362*/ 	.byte	0x05
	.zero		1


	//   ....[37]....
        /*0364*/ 	.word	0x00000820
        /*0368*/ 	.word	0x000000ff
        /*036c*/ 	.word	0x000001a8
        /*0370*/ 	.short	0x0100
        /*0372*/ 	.byte	0x05
	.zero		1


	//   ....[38]....
        /*0374*/ 	.word	0x00000830
        /*0378*/ 	.word	0x000000ff
        /*037c*/ 	.word	0x00000098
        /*0380*/ 	.short	0x0100
        /*0382*/ 	.byte	0x05
	.zero		1


	//   ....[39]....
        /*0384*/ 	.word	0x00000840
        /*0388*/ 	.word	0x000000ff
        /*038c*/ 	.word	0x000001b0
        /*0390*/ 	.short	0x0100
        /*0392*/ 	.byte	0x05
	.zero		1


	//   ....[40]....
        /*0394*/ 	.word	0x00000850
        /*0398*/ 	.word	0x000000ff
        /*039c*/ 	.word	0x000000a0
        /*03a0*/ 	.short	0x0100
        /*03a2*/ 	.byte	0x05
	.zero		1


	//   ....[41]....
        /*03a4*/ 	.word	0x00000860
        /*03a8*/ 	.word	0x000000ff
        /*03ac*/ 	.word	0x000001b8
        /*03b0*/ 	.short	0x0100
        /*03b2*/ 	.byte	0x05
	.zero		1


	//   ....[42]....
        /*03b4*/ 	.word	0x00000870
        /*03b8*/ 	.word	0x000000ff
        /*03bc*/ 	.word	0x000000a8
        /*03c0*/ 	.short	0x0100
        /*03c2*/ 	.byte	0x05
	.zero		1


	//   ....[43]....
        /*03c4*/ 	.word	0x00000880
        /*03c8*/ 	.word	0x000000ff
        /*03cc*/ 	.word	0x000001c0
        /*03d0*/ 	.short	0x0100
        /*03d2*/ 	.byte	0x05
	.zero		1


	//   ....[44]....
        /*03d4*/ 	.word	0x00000890
        /*03d8*/ 	.word	0x000000ff
        /*03dc*/ 	.word	0x000000b0
        /*03e0*/ 	.short	0x0100
        /*03e2*/ 	.byte	0x05
	.zero		1


	//   ....[45]....
        /*03e4*/ 	.word	0x000008a0
        /*03e8*/ 	.word	0x000000ff
        /*03ec*/ 	.word	0x000001c8
        /*03f0*/ 	.short	0x0100
        /*03f2*/ 	.byte	0x05
	.zero		1


	//   ....[46]....
        /*03f4*/ 	.word	0x000008b0
        /*03f8*/ 	.word	0x000000ff
        /*03fc*/ 	.word	0x000000b8
        /*0400*/ 	.short	0x0100
        /*0402*/ 	.byte	0x05
	.zero		1


	//   ....[47]....
        /*0404*/ 	.word	0x000008c0
        /*0408*/ 	.word	0x000000ff
        /*040c*/ 	.word	0x000001d0
        /*0410*/ 	.short	0x0100
        /*0412*/ 	.byte	0x05
	.zero		1


	//   ....[48]....
        /*0414*/ 	.word	0x000008d0
        /*0418*/ 	.word	0x000000ff
        /*041c*/ 	.word	0x000000c0
        /*0420*/ 	.short	0x0100
        /*0422*/ 	.byte	0x05
	.zero		1


	//   ....[49]....
        /*0424*/ 	.word	0x000008e0
        /*0428*/ 	.word	0x000000ff
        /*042c*/ 	.word	0x000001d8
        /*0430*/ 	.short	0x0100
        /*0432*/ 	.byte	0x05
	.zero		1


	//   ....[50]....
        /*0434*/ 	.word	0x000008f0
        /*0438*/ 	.word	0x000000ff
        /*043c*/ 	.word	0x000000c8
        /*0440*/ 	.short	0x0100
        /*0442*/ 	.byte	0x05
	.zero		1


	//   ....[51]....
        /*0444*/ 	.word	0x00000900
        /*0448*/ 	.word	0x000000ff
        /*044c*/ 	.word	0x000001e0
        /*0450*/ 	.short	0x0100
        /*0452*/ 	.byte	0x05
	.zero		1


	//   ....[52]....
        /*0454*/ 	.word	0x00000910
        /*0458*/ 	.word	0x000000ff
        /*045c*/ 	.word	0x000000d0
        /*0460*/ 	.short	0x0100
        /*0462*/ 	.byte	0x05
	.zero		1


	//   ....[53]....
        /*0464*/ 	.word	0x00000920
        /*0468*/ 	.word	0x000000ff
        /*046c*/ 	.word	0x000001e8
        /*0470*/ 	.short	0x0100
        /*0472*/ 	.byte	0x05
	.zero		1


	//   ....[54]....
        /*0474*/ 	.word	0x00000930
        /*0478*/ 	.word	0x000000ff
        /*047c*/ 	.word	0x000000d8
        /*0480*/ 	.short	0x0100
        /*0482*/ 	.byte	0x05
	.zero		1


	//   ....[55]....
        /*0484*/ 	.word	0x00000940
        /*0488*/ 	.word	0x000000ff
        /*048c*/ 	.word	0x000001f0
        /*0490*/ 	.short	0x0100
        /*0492*/ 	.byte	0x05
	.zero		1


	//   ....[56]....
        /*0494*/ 	.word	0x00000950
        /*0498*/ 	.word	0x000000ff
        /*049c*/ 	.word	0x000000e0
        /*04a0*/ 	.short	0x0100
        /*04a2*/ 	.byte	0x05
	.zero		1


	//   ....[57]....
        /*04a4*/ 	.word	0x00000960
        /*04a8*/ 	.word	0x000000ff
        /*04ac*/ 	.word	0x000001f8
        /*04b0*/ 	.short	0x0100
        /*04b2*/ 	.byte	0x05
	.zero		1


	//   ....[58]....
        /*04b4*/ 	.word	0x00000970
        /*04b8*/ 	.word	0x000000ff
        /*04bc*/ 	.word	0x000000e8
        /*04c0*/ 	.short	0x0100
        /*04c2*/ 	.byte	0x05
	.zero		1


	//   ....[59]....
        /*04c4*/ 	.word	0x00000980
        /*04c8*/ 	.word	0x000000ff
        /*04cc*/ 	.word	0x00000200
        /*04d0*/ 	.short	0x0100
        /*04d2*/ 	.byte	0x05
	.zero		1


	//   ....[60]....
        /*04d4*/ 	.word	0x00000990
        /*04d8*/ 	.word	0x000000ff
        /*04dc*/ 	.word	0x000000f0
        /*04e0*/ 	.short	0x0100
        /*04e2*/ 	.byte	0x05
	.zero		1


	//   ....[61]....
        /*04e4*/ 	.word	0x000009a0
        /*04e8*/ 	.word	0x000000ff
        /*04ec*/ 	.word	0x00000208
        /*04f0*/ 	.short	0x0100
        /*04f2*/ 	.byte	0x05
	.zero		1


	//   ....[62]....
        /*04f4*/ 	.word	0x000009b0
        /*04f8*/ 	.word	0x000000ff
        /*04fc*/ 	.word	0x000000f8
        /*0500*/ 	.short	0x0100
        /*0502*/ 	.byte	0x05
	.zero		1


	//   ....[63]....
        /*0504*/ 	.word	0x000009c0
        /*0508*/ 	.word	0x000000ff
        /*050c*/ 	.word	0x00000210
        /*0510*/ 	.short	0x0100
        /*0512*/ 	.byte	0x05
	.zero		1


	//   ....[64]....
        /*0514*/ 	.word	0x000009d0
        /*0518*/ 	.word	0x000000ff
        /*051c*/ 	.word	0x00000100
        /*0520*/ 	.short	0x0100
        /*0522*/ 	.byte	0x05
	.zero		1


	//   ....[65]....
        /*0524*/ 	.word	0x000009e0
        /*0528*/ 	.word	0x000000ff
        /*052c*/ 	.word	0x00000218
        /*0530*/ 	.short	0x0100
        /*0532*/ 	.byte	0x05
	.zero		1


	//   ....[66]....
        /*0534*/ 	.word	0x000009f0
        /*0538*/ 	.word	0x000000ff
        /*053c*/ 	.word	0x00000108
        /*0540*/ 	.short	0x0100
        /*0542*/ 	.byte	0x05
	.zero		1


	//   ....[67]....
        /*0544*/ 	.word	0x00000a00
        /*0548*/ 	.word	0x000000ff
        /*054c*/ 	.word	0x00000220
        /*0550*/ 	.short	0x0100
        /*0552*/ 	.byte	0x05
	.zero		1


	//   ....[68]....
        /*0554*/ 	.word	0x00000a10
        /*0558*/ 	.word	0x000000ff
        /*055c*/ 	.word	0x00000110
        /*0560*/ 	.short	0x0100
        /*0562*/ 	.byte	0x05
	.zero		1


	//   ....[69]....
        /*0564*/ 	.word	0x00000a20
        /*0568*/ 	.word	0x000000ff
        /*056c*/ 	.word	0x00000228
        /*0570*/ 	.short	0x0100
        /*0572*/ 	.byte	0x05
	.zero		1


	//   ....[70]....
        /*0574*/ 	.word	0x00000b60
        /*0578*/ 	.word	0x000000ff
        /*057c*/ 	.word	0x00000230
        /*0580*/ 	.short	0x0100
        /*0582*/ 	.byte	0x06
	.zero		1


	//   ....[71]....
        /*0584*/ 	.word	0x00000b70
        /*0588*/ 	.word	0x000000ff
        /*058c*/ 	.word	0x00000240
        /*0590*/ 	.short	0x0100
        /*0592*/ 	.byte	0x06
	.zero		1


	//   ....[72]....
        /*0594*/ 	.word	0x00000b80
        /*0598*/ 	.word	0x000000ff
        /*059c*/ 	.word	0x00000238
        /*05a0*/ 	.short	0x0100
        /*05a2*/ 	.byte	0x06
	.zero		1


	//   ....[73]....
        /*05a4*/ 	.word	0x00000b90
        /*05a8*/ 	.word	0x000000ff
        /*05ac*/ 	.word	0x00000248
        /*05b0*/ 	.short	0x0100
        /*05b2*/ 	.byte	0x06
	.zero		1


	//   ....[74]....
        /*05b4*/ 	.word	0x00000c80
        /*05b8*/ 	.word	0x000000ff
        /*05bc*/ 	.word	0x00000250
        /*05c0*/ 	.short	0x0100
        /*05c2*/ 	.byte	0x05
	.zero		1


	//   ....[75]....
        /*05c4*/ 	.word	0x00000c90
        /*05c8*/ 	.word	0x000000ff
        /*05cc*/ 	.word	0x00000258
        /*05d0*/ 	.short	0x0100
        /*05d2*/ 	.byte	0x05
	.zero		1


	//   ....[76]....
        /*05d4*/ 	.word	0x00000dd0
        /*05d8*/ 	.word	0x000000ff
        /*05dc*/ 	.word	0x00000260
        /*05e0*/ 	.short	0x0100
        /*05e2*/ 	.byte	0x05
	.zero		1


	//   ....[77]....
        /*05e4*/ 	.word	0x00000de0
        /*05e8*/ 	.word	0x000000ff
        /*05ec*/ 	.word	0x00000270
        /*05f0*/ 	.short	0x0100
        /*05f2*/ 	.byte	0x05
	.zero		1


	//   ....[78]....
        /*05f4*/ 	.word	0x00000df0
        /*05f8*/ 	.word	0x000000ff
        /*05fc*/ 	.word	0x00000268
        /*0600*/ 	.short	0x0100
        /*0602*/ 	.byte	0x05
	.zero		1


	//   ....[79]....
        /*0604*/ 	.word	0x00000e00
        /*0608*/ 	.word	0x000000ff
        /*060c*/ 	.word	0x00000278
        /*0610*/ 	.short	0x0100
        /*0612*/ 	.byte	0x05
	.zero		1


	//   ....[80]....
        /*0614*/ 	.word	0x00000f30
        /*0618*/ 	.word	0x000000ff
        /*061c*/ 	.word	0x00000280
        /*0620*/ 	.short	0x0100
        /*0622*/ 	.byte	0x06
	.zero		1


	//   ....[81]....
        /*0624*/ 	.word	0x00000f40
        /*0628*/ 	.word	0x000000ff
        /*062c*/ 	.word	0x000002a0
        /*0630*/ 	.short	0x0100
        /*0632*/ 	.byte	0x06
	.zero		1


	//   ....[82]....
        /*0634*/ 	.word	0x00000f50
        /*0638*/ 	.word	0x000000ff
        /*063c*/ 	.word	0x00000288
        /*0640*/ 	.short	0x0100
        /*0642*/ 	.byte	0x06
	.zero		1


	//   ....[83]....
        /*0644*/ 	.word	0x00000f60
        /*0648*/ 	.word	0x000000ff
        /*064c*/ 	.word	0x000002a8
        /*0650*/ 	.short	0x0100
        /*0652*/ 	.byte	0x06
	.zero		1


	//   ....[84]....
        /*0654*/ 	.word	0x00000f70
        /*0658*/ 	.word	0x000000ff
        /*065c*/ 	.word	0x00000290
        /*0660*/ 	.short	0x0100
        /*0662*/ 	.byte	0x06
	.zero		1


	//   ....[85]....
        /*0664*/ 	.word	0x00000f80
        /*0668*/ 	.word	0x000000ff
        /*066c*/ 	.word	0x000002b0
        /*0670*/ 	.short	0x0100
        /*0672*/ 	.byte	0x06
	.zero		1


	//   ....[86]....
        /*0674*/ 	.word	0x00000f90
        /*0678*/ 	.word	0x000000ff
        /*067c*/ 	.word	0x00000298
        /*0680*/ 	.short	0x0100
        /*0682*/ 	.byte	0x06
	.zero		1


	//   ....[87]....
        /*0684*/ 	.word	0x00000fa0
        /*0688*/ 	.word	0x000000ff
        /*068c*/ 	.word	0x000002b8
        /*0690*/ 	.short	0x0100
        /*0692*/ 	.byte	0x06
	.zero		1


	//   ....[88]....
        /*0694*/ 	.word	0x00001090
        /*0698*/ 	.word	0x000000ff
        /*069c*/ 	.word	0x000002c0
        /*06a0*/ 	.short	0x0100
        /*06a2*/ 	.byte	0x05
	.zero		1


	//   ....[89]....
        /*06a4*/ 	.word	0x000010a0
        /*06a8*/ 	.word	0x000000ff
        /*06ac*/ 	.word	0x000002d0
        /*06b0*/ 	.short	0x0100
        /*06b2*/ 	.byte	0x05
	.zero		1


	//   ....[90]....
        /*06b4*/ 	.word	0x000010b0
        /*06b8*/ 	.word	0x000000ff
        /*06bc*/ 	.word	0x000002c8
        /*06c0*/ 	.short	0x0100
        /*06c2*/ 	.byte	0x05
	.zero		1


	//   ....[91]....
        /*06c4*/ 	.word	0x000010c0
        /*06c8*/ 	.word	0x000000ff
        /*06cc*/ 	.word	0x000002d8
        /*06d0*/ 	.short	0x0100
        /*06d2*/ 	.byte	0x05
	.zero		1


	//   ....[92]....
        /*06d4*/ 	.word	0x00001990
        /*06d8*/ 	.word	0x00000002
        /*06dc*/ 	.word	0x000002d0
        /*06e0*/ 	.short	0x010a
        /*06e2*/ 	.byte	0xff
	.zero		1


	//   ....[93]....
        /*06e4*/ 	.word	0x000019c0
        /*06e8*/ 	.word	0x00000002
        /*06ec*/ 	.word	0x000002c0
        /*06f0*/ 	.short	0x0101
        /*06f2*/ 	.byte	0xff
	.zero		1


	//   ....[94]....
        /*06f4*/ 	.word	0x00001a90
        /*06f8*/ 	.word	0x000000ff
        /*06fc*/ 	.word	0x00000118
        /*0700*/ 	.short	0x010a
        /*0702*/ 	.byte	0x05
	.zero		1


	//   ....[95]....
        /*0704*/ 	.word	0x00001b30
        /*0708*/ 	.word	0x000000ff
        /*070c*/ 	.word	0x00000118
        /*0710*/ 	.short	0x010a
        /*0712*/ 	.byte	0x21
	.zero		1


	//   ....[96]....
        /*0714*/ 	.word	0x00001c80
        /*0718*/ 	.word	0x000000ff
        /*071c*/ 	.word	0x00000118
        /*0720*/ 	.short	0x010a
        /*0722*/ 	.byte	0x08
	.zero		1


	//   ....[97]....
        /*0724*/ 	.word	0x00001d90
        /*0728*/ 	.word	0x000000ff
        /*072c*/ 	.word	0x00000258
        /*0730*/ 	.short	0x0101
        /*0732*/ 	.byte	0x04
	.zero		1


	//   ....[98]....
        /*0734*/ 	.word	0x00001db0
        /*0738*/ 	.word	0x000000ff
        /*073c*/ 	.word	0x00000118
        /*0740*/ 	.short	0x010a
        /*0742*/ 	.byte	0x05
	.zero		1


	//   ....[99]....
        /*0744*/ 	.word	0x00001e30
        /*0748*/ 	.word	0x000000ff
        /*074c*/ 	.word	0x00000118
        /*0750*/ 	.short	0x010a
        /*0752*/ 	.byte	0x11
	.zero		1


	//   ....[100]....
        /*0754*/ 	.word	0x00001f80
        /*0758*/ 	.word	0x000000ff
        /*075c*/ 	.word	0x00000118
        /*0760*/ 	.short	0x010a
        /*0762*/ 	.byte	0x08
	.zero		1


	//   ....[101]....
        /*0764*/ 	.word	0x000020c0
        /*0768*/ 	.word	0x00000002
        /*076c*/ 	.word	0x00000260
        /*0770*/ 	.short	0x010a
        /*0772*/ 	.byte	0xff
	.zero		1


	//   ....[102]....
        /*0774*/ 	.word	0x00002180
        /*0778*/ 	.word	0x00000002
        /*077c*/ 	.word	0x00000000
        /*0780*/ 	.short	0x0101
        /*0782*/ 	.byte	0xff
	.zero		1


	//   ....[103]....
        /*0784*/ 	.word	0x000026e0
        /*0788*/ 	.word	0x000000ff
        /*078c*/ 	.word	0x00000000
        /*0790*/ 	.short	0x010a
        /*0792*/ 	.byte	0x05
	.zero		1


	//   ....[104]....
        /*0794*/ 	.word	0x00002770
        /*0798*/ 	.word	0x000000ff
        /*079c*/ 	.word	0x00000000
        /*07a0*/ 	.short	0x010a
        /*07a2*/ 	.byte	0x05
	.zero		1


	//   ....[105]....
        /*07a4*/ 	.word	0x00002800
        /*07a8*/ 	.word	0x000000ff
        /*07ac*/ 	.word	0x00000000
        /*07b0*/ 	.short	0x010a
        /*07b2*/ 	.byte	0x05
	.zero		1


	//   ....[106]....
        /*07b4*/ 	.word	0x00002890
        /*07b8*/ 	.word	0x000000ff
        /*07bc*/ 	.word	0x00000000
        /*07c0*/ 	.short	0x010a
        /*07c2*/ 	.byte	0x05
	.zero		1


	//   ....[107]....
        /*07c4*/ 	.word	0x00002920
        /*07c8*/ 	.word	0x000000ff
        /*07cc*/ 	.word	0x00000000
        /*07d0*/ 	.short	0x010a
        /*07d2*/ 	.byte	0x05
	.zero		1


	//   ....[108]....
        /*07d4*/ 	.word	0x000029b0
        /*07d8*/ 	.word	0x000000ff
        /*07dc*/ 	.word	0x00000000
        /*07e0*/ 	.short	0x010a
        /*07e2*/ 	.byte	0x05
	.zero		1


	//   ....[109]....
        /*07e4*/ 	.word	0x00002a40
        /*07e8*/ 	.word	0x000000ff
        /*07ec*/ 	.word	0x00000000
        /*07f0*/ 	.short	0x010a
        /*07f2*/ 	.byte	0x05
	.zero		1


	//   ....[110]....
        /*07f4*/ 	.word	0x00002ad0
        /*07f8*/ 	.word	0x000000ff
        /*07fc*/ 	.word	0x00000000
        /*0800*/ 	.short	0x010a
        /*0802*/ 	.byte	0x05
	.zero		1


	//   ....[111]....
        /*0804*/ 	.word	0x00002b60
        /*0808*/ 	.word	0x000000ff
        /*080c*/ 	.word	0x00000000
        /*0810*/ 	.short	0x010a
        /*0812*/ 	.byte	0x05
	.zero		1


	//   ....[112]....
        /*0814*/ 	.word	0x00002bf0
        /*0818*/ 	.word	0x000000ff
        /*081c*/ 	.word	0x00000000
        /*0820*/ 	.short	0x010a
        /*0822*/ 	.byte	0x05
	.zero		1


	//   ....[113]....
        /*0824*/ 	.word	0x00002c80
        /*0828*/ 	.word	0x000000ff
        /*082c*/ 	.word	0x00000000
        /*0830*/ 	.short	0x010a
        /*0832*/ 	.byte	0x05
	.zero		1


	//   ....[114]....
        /*0834*/ 	.word	0x00002d10
        /*0838*/ 	.word	0x000000ff
        /*083c*/ 	.word	0x00000000
        /*0840*/ 	.short	0x010a
        /*0842*/ 	.byte	0x05
	.zero		1


	//   ....[115]....
        /*0844*/ 	.word	0x00002da0
        /*0848*/ 	.word	0x000000ff
        /*084c*/ 	.word	0x00000000
        /*0850*/ 	.short	0x010a
        /*0852*/ 	.byte	0x05
	.zero		1


	//   ....[116]....
        /*0854*/ 	.word	0x00002e30
        /*0858*/ 	.word	0x000000ff
        /*085c*/ 	.word	0x00000000
        /*0860*/ 	.short	0x010a
        /*0862*/ 	.byte	0x05
	.zero		1


	//   ....[117]....
        /*0864*/ 	.word	0x00002ec0
        /*0868*/ 	.word	0x000000ff
        /*086c*/ 	.word	0x00000000
        /*0870*/ 	.short	0x010a
        /*0872*/ 	.byte	0x05
	.zero		1


	//   ....[118]....
        /*0874*/ 	.word	0x00002f50
        /*0878*/ 	.word	0x000000ff
        /*087c*/ 	.word	0x00000000
        /*0880*/ 	.short	0x010a
        /*0882*/ 	.byte	0x05
	.zero		1


	//   ....[119]....
        /*0884*/ 	.word	0x00002fe0
        /*0888*/ 	.word	0x000000ff
        /*088c*/ 	.word	0x00000000
        /*0890*/ 	.short	0x010a
        /*0892*/ 	.byte	0x05
	.zero		1


	//   ....[120]....
        /*0894*/ 	.word	0x00003070
        /*0898*/ 	.word	0x000000ff
        /*089c*/ 	.word	0x00000000
        /*08a0*/ 	.short	0x010a
        /*08a2*/ 	.byte	0x05
	.zero		1


	//   ....[121]....
        /*08a4*/ 	.word	0x00003100
        /*08a8*/ 	.word	0x000000ff
        /*08ac*/ 	.word	0x00000000
        /*08b0*/ 	.short	0x010a
        /*08b2*/ 	.byte	0x05
	.zero		1


	//   ....[122]....
        /*08b4*/ 	.word	0x00003190
        /*08b8*/ 	.word	0x000000ff
        /*08bc*/ 	.word	0x00000000
        /*08c0*/ 	.short	0x010a
        /*08c2*/ 	.byte	0x05
	.zero		1


	//   ....[123]....
        /*08c4*/ 	.word	0x00003220
        /*08c8*/ 	.word	0x000000ff
        /*08cc*/ 	.word	0x00000000
        /*08d0*/ 	.short	0x010a
        /*08d2*/ 	.byte	0x05
	.zero		1


	//   ....[124]....
        /*08d4*/ 	.word	0x000032b0
        /*08d8*/ 	.word	0x000000ff
        /*08dc*/ 	.word	0x00000000
        /*08e0*/ 	.short	0x010a
        /*08e2*/ 	.byte	0x05
	.zero		1


	//   ....[125]....
        /*08e4*/ 	.word	0x00003340
        /*08e8*/ 	.word	0x000000ff
        /*08ec*/ 	.word	0x00000000
        /*08f0*/ 	.short	0x010a
        /*08f2*/ 	.byte	0x05
	.zero		1


	//   ....[126]....
        /*08f4*/ 	.word	0x000033d0
        /*08f8*/ 	.word	0x000000ff
        /*08fc*/ 	.word	0x00000000
        /*0900*/ 	.short	0x010a
        /*0902*/ 	.byte	0x05
	.zero		1


	//   ....[127]....
        /*0904*/ 	.word	0x00003460
        /*0908*/ 	.word	0x000000ff
        /*090c*/ 	.word	0x00000000
        /*0910*/ 	.short	0x010a
        /*0912*/ 	.byte	0x05
	.zero		1


	//   ....[128]....
        /*0914*/ 	.word	0x000034f0
        /*0918*/ 	.word	0x000000ff
        /*091c*/ 	.word	0x00000000
        /*0920*/ 	.short	0x010a
        /*0922*/ 	.byte	0x05
	.zero		1


	//   ....[129]....
        /*0924*/ 	.word	0x00003580
        /*0928*/ 	.word	0x000000ff
        /*092c*/ 	.word	0x00000000
        /*0930*/ 	.short	0x010a
        /*0932*/ 	.byte	0x05
	.zero		1


	//   ....[130]....
        /*0934*/ 	.word	0x00003610
        /*0938*/ 	.word	0x000000ff
        /*093c*/ 	.word	0x00000000
        /*0940*/ 	.short	0x010a
        /*0942*/ 	.byte	0x05
	.zero		1


	//   ....[131]....
        /*0944*/ 	.word	0x000036a0
        /*0948*/ 	.word	0x000000ff
        /*094c*/ 	.word	0x00000000
        /*0950*/ 	.short	0x010a
        /*0952*/ 	.byte	0x05
	.zero		1


	//   ....[132]....
        /*0954*/ 	.word	0x00003730
        /*0958*/ 	.word	0x000000ff
        /*095c*/ 	.word	0x00000000
        /*0960*/ 	.short	0x010a
        /*0962*/ 	.byte	0x05
	.zero		1


	//   ....[133]....
        /*0964*/ 	.word	0x000037c0
        /*0968*/ 	.word	0x000000ff
        /*096c*/ 	.word	0x00000000
        /*0970*/ 	.short	0x010a
        /*0972*/ 	.byte	0x05
	.zero		1


	//   ....[134]....
        /*0974*/ 	.word	0x00003850
        /*0978*/ 	.word	0x000000ff
        /*097c*/ 	.word	0x00000000
        /*0980*/ 	.short	0x010a
        /*0982*/ 	.byte	0x05
	.zero		1


	//   ....[135]....
        /*0984*/ 	.word	0x000038e0
        /*0988*/ 	.word	0x000000ff
        /*098c*/ 	.word	0x00000000
        /*0990*/ 	.short	0x010a
        /*0992*/ 	.byte	0x05
	.zero		1


	//   ....[136]....
        /*0994*/ 	.word	0x00003970
        /*0998*/ 	.word	0x000000ff
        /*099c*/ 	.word	0x00000000
        /*09a0*/ 	.short	0x010a
        /*09a2*/ 	.byte	0x05
	.zero		1


	//   ....[137]....
        /*09a4*/ 	.word	0x00003a10
        /*09a8*/ 	.word	0x00000000
        /*09ac*/ 	.word	0x00000000
        /*09b0*/ 	.short	0x010a
        /*09b2*/ 	.byte	0xff
	.zero		1


	//   ....[138]....
        /*09b4*/ 	.word	0x00003b30
        /*09b8*/ 	.word	0x00000000
        /*09bc*/ 	.word	0x000002c0
        /*09c0*/ 	.short	0x010a
        /*09c2*/ 	.byte	0xff
	.zero		1


	//   ....[139]....
        /*09c4*/ 	.word	0x00003ba0
        /*09c8*/ 	.word	0x00000000
        /*09cc*/ 	.word	0x00000000
        /*09d0*/ 	.short	0x0101
        /*09d2*/ 	.byte	0xff
	.zero		1


	//   ....[140]....
        /*09d4*/ 	.word	0x00003bc0
        /*09d8*/ 	.word	0x000000ff
        /*09dc*/ 	.word	0x00000270
        /*09e0*/ 	.short	0x010a
        /*09e2*/ 	.byte	0x05
	.zero		1


	//   ....[141]....
        /*09e4*/ 	.word	0x00003ce0
        /*09e8*/ 	.word	0x00000000
        /*09ec*/ 	.word	0x00000260
        /*09f0*/ 	.short	0x010a
        /*09f2*/ 	.byte	0xff
	.zero		1


	//   ....[142]....
        /*09f4*/ 	.word	0x00003de0
        /*09f8*/ 	.word	0x00000000
        /*09fc*/ 	.word	0x00000000
        /*0a00*/ 	.short	0x0101
        /*0a02*/ 	.byte	0xff
	.zero		1


	//   ....[143]....
        /*0a04*/ 	.word	0x00003e70
        /*0a08*/ 	.word	0x000000ff
        /*0a0c*/ 	.word	0x00000270
        /*0a10*/ 	.short	0x0106
        /*0a12*/ 	.byte	0x05
	.zero		1


	//   ....[144]....
        /*0a14*/ 	.word	0x00003e90
        /*0a18*/ 	.word	0x000000ff
        /*0a1c*/ 	.word	0x00000270
        /*0a20*/ 	.short	0x010a
        /*0a22*/ 	.byte	0x05
	.zero		1


	//   ....[145]....
        /*0a24*/ 	.word	0x00003f20
        /*0a28*/ 	.word	0x000000ff
        /*0a2c*/ 	.word	0x00000270
        /*0a30*/ 	.short	0x0106
        /*0a32*/ 	.byte	0x04
	.zero		1


	//   ....[146]....
        /*0a34*/ 	.word	0x00003f60
        /*0a38*/ 	.word	0x00000000
        /*0a3c*/ 	.word	0x00000270
        /*0a40*/ 	.short	0x010a
        /*0a42*/ 	.byte	0xff
	.zero		1


	//   ....[147]....
        /*0a44*/ 	.word	0x00004440
        /*0a48*/ 	.word	0x00000000
        /*0a4c*/ 	.word	0x00000260
        /*0a50*/ 	.short	0x010a
        /*0a52*/ 	.byte	0xff
	.zero		1


	//   ....[148]....
        /*0a54*/ 	.word	0x00004540
        /*0a58*/ 	.word	0x00000003
        /*0a5c*/ 	.word	0x00000000
        /*0a60*/ 	.short	0x0101
        /*0a62*/ 	.byte	0xff
	.zero		1


	//   ....[149]....
        /*0a64*/ 	.word	0x00004550
        /*0a68*/ 	.word	0x000000ff
        /*0a6c*/ 	.word	0x00000000
        /*0a70*/ 	.short	0x010a
        /*0a72*/ 	.byte	0x05
	.zero		1


	//   ....[150]....
        /*0a74*/ 	.word	0x00004570
        /*0a78*/ 	.word	0x000000ff
        /*0a7c*/ 	.word	0x000002a0
        /*0a80*/ 	.short	0x010a
        /*0a82*/ 	.byte	0x0e
	.zero		1


	//   ....[151]....
        /*0a84*/ 	.word	0x000046a0
        /*0a88*/ 	.word	0x000000ff
        /*0a8c*/ 	.word	0x00000000
        /*0a90*/ 	.short	0x010a
        /*0a92*/ 	.byte	0x07
	.zero		1


	//   ....[152]....
        /*0a94*/ 	.word	0x000047b0
        /*0a98*/ 	.word	0x000000ff
        /*0a9c*/ 	.word	0x00000000
        /*0aa0*/ 	.short	0x010a
        /*0aa2*/ 	.byte	0x13
	.zero		1


	//   ....[153]....
        /*0aa4*/ 	.word	0x00004980
        /*0aa8*/ 	.word	0x000000ff
        /*0aac*/ 	.word	0x00000000
        /*0ab0*/ 	.short	0x010a
        /*0ab2*/ 	.byte	0x05
	.zero		1


	//   ....[154]....
        /*0ab4*/ 	.word	0x00004a10
        /*0ab8*/ 	.word	0x000000ff
        /*0abc*/ 	.word	0x00000000
        /*0ac0*/ 	.short	0x010a
        /*0ac2*/ 	.byte	0x05
	.zero		1


	//   ....[155]....
        /*0ac4*/ 	.word	0x00004aa0
        /*0ac8*/ 	.word	0x000000ff
        /*0acc*/ 	.word	0x00000000
        /*0ad0*/ 	.short	0x010a
        /*0ad2*/ 	.byte	0x05
	.zero		1


	//   ....[156]....
        /*0ad4*/ 	.word	0x00004b30
        /*0ad8*/ 	.word	0x000000ff
        /*0adc*/ 	.word	0x00000000
        /*0ae0*/ 	.short	0x010a
        /*0ae2*/ 	.byte	0x06
	.zero		1


	//   ....[157]....
        /*0ae4*/ 	.word	0x00004f70
        /*0ae8*/ 	.word	0x00000000
        /*0aec*/ 	.word	0x00000260
        /*0af0*/ 	.short	0x010a
        /*0af2*/ 	.byte	0xff
	.zero		1


	//   ....[158]....
        /*0af4*/ 	.word	0x00005050
        /*0af8*/ 	.word	0x00000000
        /*0afc*/ 	.word	0x00000000
        /*0b00*/ 	.short	0x0101
        /*0b02*/ 	.byte	0xff
	.zero		1


	//   ....[159]....
        /*0b04*/ 	.word	0x00005370
        /*0b08*/ 	.word	0x000000ff
        /*0b0c*/ 	.word	0x00000258
        /*0b10*/ 	.short	0x010a
        /*0b12*/ 	.byte	0x04
	.zero		1


	//   ....[160]....
        /*0b14*/ 	.word	0x00005550
        /*0b18*/ 	.word	0x000000ff
        /*0b1c*/ 	.word	0x00000240
        /*0b20*/ 	.short	0x010a
        /*0b22*/ 	.byte	0x0d
	.zero		1


	//   ....[161]....
        /*0b24*/ 	.word	0x00005a80
        /*0b28*/ 	.word	0x000000ff
        /*0b2c*/ 	.word	0x00000230
        /*0b30*/ 	.short	0x010b
        /*0b32*/ 	.byte	0x0d
	.zero		1


	//   ....[162]....
        /*0b34*/ 	.word	0x00005ae0
        /*0b38*/ 	.word	0x000000ff
        /*0b3c*/ 	.word	0x00000000
        /*0b40*/ 	.short	0x0101
        /*0b42*/ 	.byte	0x15
	.zero		1


	//   ....[163]....
        /*0b44*/ 	.word	0x00005b90
        /*0b48*/ 	.word	0x000000ff
        /*0b4c*/ 	.word	0x00000000
        /*0b50*/ 	.short	0x010a
        /*0b52*/ 	.byte	0x04
	.zero		1


	//   ....[164]....
        /*0b54*/ 	.word	0x00005c30
        /*0b58*/ 	.word	0x00000000
        /*0b5c*/ 	.word	0x00000000
        /*0b60*/ 	.short	0x010a
        /*0b62*/ 	.byte	0xff
	.zero		1


	//   ....[165]....
        /*0b64*/ 	.word	0x00005f70
        /*0b68*/ 	.word	0x00000000
        /*0b6c*/ 	.word	0x00000260
        /*0b70*/ 	.short	0x010a
        /*0b72*/ 	.byte	0xff
	.zero		1


	//   ....[166]....
        /*0b74*/ 	.word	0x00006080
        /*0b78*/ 	.word	0x00000000
        /*0b7c*/ 	.word	0x00000000
        /*0b80*/ 	.short	0x0101
        /*0b82*/ 	.byte	0xff
	.zero		1


	//   ....[167]....
        /*0b84*/ 	.word	0x00006a40
        /*0b88*/ 	.word	0x00000000
        /*0b8c*/ 	.word	0x00000230
        /*0b90*/ 	.short	0x010a
        /*0b92*/ 	.byte	0xff
	.zero		1


	//   ....[168]....
        /*0b94*/ 	.word	0x00006a60
        /*0b98*/ 	.word	0x00000011
        /*0b9c*/ 	.word	0x00000280
        /*0ba0*/ 	.short	0x010a
        /*0ba2*/ 	.byte	0xff
	.zero		1


	//   ....[169]....
        /*0ba4*/ 	.word	0x00006b60
        /*0ba8*/ 	.word	0x00000000
        /*0bac*/ 	.word	0x00000230
        /*0bb0*/ 	.short	0x010a
        /*0bb2*/ 	.byte	0xff
	.zero		1


	//   ....[170]....
        /*0bb4*/ 	.word	0x00006dd0
        /*0bb8*/ 	.word	0x00000011
        /*0bbc*/ 	.word	0x00000280
        /*0bc0*/ 	.short	0x010a
        /*0bc2*/ 	.byte	0xff
	.zero		1


	//   ....[171]....
        /*0bc4*/ 	.word	0x000079f0
        /*0bc8*/ 	.word	0x000000ff
        /*0bcc*/ 	.word	0x00000000
        /*0bd0*/ 	.short	0x0101
        /*0bd2*/ 	.byte	0x05
	.zero		1


	//   ....[172]....
        /*0bd4*/ 	.word	0x00008950
        /*0bd8*/ 	.word	0x00000000
        /*0bdc*/ 	.word	0x00000000
        /*0be0*/ 	.short	0x0101
        /*0be2*/ 	.byte	0xff
	.zero		1


	//   ....[173]....
        /*0be4*/ 	.word	0x00008bf0
        /*0be8*/ 	.word	0x00000002
        /*0bec*/ 	.word	0x000002d0
        /*0bf0*/ 	.short	0x010a
        /*0bf2*/ 	.byte	0xff
	.zero		1


	//   ....[174]....
        /*0bf4*/ 	.word	0x00008c50
        /*0bf8*/ 	.word	0x00000002
        /*0bfc*/ 	.word	0x00000118
        /*0c00*/ 	.short	0x010a
        /*0c02*/ 	.byte	0xff
	.zero		1


	//   ....[175]....
        /*0c04*/ 	.word	0x00008cb0
        /*0c08*/ 	.word	0x00000002
        /*0c0c*/ 	.word	0x00000118
        /*0c10*/ 	.short	0x010a
        /*0c12*/ 	.byte	0xff
	.zero		1


	//   ....[176]....
        /*0c14*/ 	.word	0x00008d00
        /*0c18*/ 	.word	0x00000002
        /*0c1c*/ 	.word	0x00000260
        /*0c20*/ 	.short	0x010a
        /*0c22*/ 	.byte	0xff
	.zero		1


	//   ....[177]....
        /*0c24*/ 	.word	0x00008d60
        /*0c28*/ 	.word	0x00000000
        /*0c2c*/ 	.word	0x00000000
        /*0c30*/ 	.short	0x010a
        /*0c32*/ 	.byte	0xff
	.zero		1


	//   ....[178]....
        /*0c34*/ 	.word	0x00008dc0
        /*0c38*/ 	.word	0x00000000
        /*0c3c*/ 	.word	0x00000000
        /*0c40*/ 	.short	0x010a
        /*0c42*/ 	.byte	0xff
	.zero		1


	//   ....[179]....
        /*0c44*/ 	.word	0x00008e20
        /*0c48*/ 	.word	0x00000000
        /*0c4c*/ 	.word	0x00000000
        /*0c50*/ 	.short	0x010a
        /*0c52*/ 	.byte	0xff
	.zero		1


	//   ....[180]....
        /*0c54*/ 	.word	0x00008e80
        /*0c58*/ 	.word	0x00000000
        /*0c5c*/ 	.word	0x00000000
        /*0c60*/ 	.short	0x010a
        /*0c62*/ 	.byte	0xff
	.zero		1


	//   ....[181]....
        /*0c64*/ 	.word	0x00008ee0
        /*0c68*/ 	.word	0x00000000
        /*0c6c*/ 	.word	0x00000000
        /*0c70*/ 	.short	0x010a
        /*0c72*/ 	.byte	0xff
	.zero		1


	//   ....[182]....
        /*0c74*/ 	.word	0x00008f40
        /*0c78*/ 	.word	0x00000000
        /*0c7c*/ 	.word	0x00000000
        /*0c80*/ 	.short	0x010a
        /*0c82*/ 	.byte	0xff
	.zero		1


	//   ....[183]....
        /*0c84*/ 	.word	0x00008fa0
        /*0c88*/ 	.word	0x00000000
        /*0c8c*/ 	.word	0x00000000
        /*0c90*/ 	.short	0x010a
        /*0c92*/ 	.byte	0xff
	.zero		1


	//   ....[184]....
        /*0c94*/ 	.word	0x00009000
        /*0c98*/ 	.word	0x00000000
        /*0c9c*/ 	.word	0x00000000
        /*0ca0*/ 	.short	0x010a
        /*0ca2*/ 	.byte	0xff
	.zero		1


	//   ....[185]....
        /*0ca4*/ 	.word	0x00009060
        /*0ca8*/ 	.word	0x00000000
        /*0cac*/ 	.word	0x00000000
        /*0cb0*/ 	.short	0x010a
        /*0cb2*/ 	.byte	0xff
	.zero		1


	//   ....[186]....
        /*0cb4*/ 	.word	0x000090c0
        /*0cb8*/ 	.word	0x00000000
        /*0cbc*/ 	.word	0x00000000
        /*0cc0*/ 	.short	0x010a
        /*0cc2*/ 	.byte	0xff
	.zero		1


	//   ....[187]....
        /*0cc4*/ 	.word	0x00009120
        /*0cc8*/ 	.word	0x00000000
        /*0ccc*/ 	.word	0x00000000
        /*0cd0*/ 	.short	0x010a
        /*0cd2*/ 	.byte	0xff
	.zero		1


	//   ....[188]....
        /*0cd4*/ 	.word	0x00009180
        /*0cd8*/ 	.word	0x00000000
        /*0cdc*/ 	.word	0x00000000
        /*0ce0*/ 	.short	0x010a
        /*0ce2*/ 	.byte	0xff
	.zero		1


	//   ....[189]....
        /*0ce4*/ 	.word	0x000091e0
        /*0ce8*/ 	.word	0x00000000
        /*0cec*/ 	.word	0x00000000
        /*0cf0*/ 	.short	0x010a
        /*0cf2*/ 	.byte	0xff
	.zero		1


	//   ....[190]....
        /*0cf4*/ 	.word	0x00009240
        /*0cf8*/ 	.word	0x00000000
        /*0cfc*/ 	.word	0x00000000
        /*0d00*/ 	.short	0x010a
        /*0d02*/ 	.byte	0xff
	.zero		1


	//   ....[191]....
        /*0d04*/ 	.word	0x000092a0
        /*0d08*/ 	.word	0x00000000
        /*0d0c*/ 	.word	0x00000000
        /*0d10*/ 	.short	0x010a
        /*0d12*/ 	.byte	0xff
	.zero		1


	//   ....[192]....
        /*0d14*/ 	.word	0x00009300
        /*0d18*/ 	.word	0x00000000
        /*0d1c*/ 	.word	0x00000000
        /*0d20*/ 	.short	0x010a
        /*0d22*/ 	.byte	0xff
	.zero		1


	//   ....[193]....
        /*0d24*/ 	.word	0x00009360
        /*0d28*/ 	.word	0x00000000
        /*0d2c*/ 	.word	0x00000000
        /*0d30*/ 	.short	0x010a
        /*0d32*/ 	.byte	0xff
	.zero		1


	//   ....[194]....
        /*0d34*/ 	.word	0x000093c0
        /*0d38*/ 	.word	0x00000000
        /*0d3c*/ 	.word	0x00000000
        /*0d40*/ 	.short	0x010a
        /*0d42*/ 	.byte	0xff
	.zero		1


	//   ....[195]....
        /*0d44*/ 	.word	0x00009420
        /*0d48*/ 	.word	0x00000000
        /*0d4c*/ 	.word	0x00000000
        /*0d50*/ 	.short	0x010a
        /*0d52*/ 	.byte	0xff
	.zero		1


	//   ....[196]....
        /*0d54*/ 	.word	0x00009480
        /*0d58*/ 	.word	0x00000000
        /*0d5c*/ 	.word	0x00000000
        /*0d60*/ 	.short	0x010a
        /*0d62*/ 	.byte	0xff
	.zero		1


	//   ....[197]....
        /*0d64*/ 	.word	0x000094e0
        /*0d68*/ 	.word	0x00000000
        /*0d6c*/ 	.word	0x00000000
        /*0d70*/ 	.short	0x010a
        /*0d72*/ 	.byte	0xff
	.zero		1


	//   ....[198]....
        /*0d74*/ 	.word	0x00009540
        /*0d78*/ 	.word	0x00000000
        /*0d7c*/ 	.word	0x00000000
        /*0d80*/ 	.short	0x010a
        /*0d82*/ 	.byte	0xff
	.zero		1


	//   ....[199]....
        /*0d84*/ 	.word	0x000095a0
        /*0d88*/ 	.word	0x00000000
        /*0d8c*/ 	.word	0x00000000
        /*0d90*/ 	.short	0x010a
        /*0d92*/ 	.byte	0xff
	.zero		1


	//   ....[200]....
        /*0d94*/ 	.word	0x00009600
        /*0d98*/ 	.word	0x00000000
        /*0d9c*/ 	.word	0x00000000
        /*0da0*/ 	.short	0x010a
        /*0da2*/ 	.byte	0xff
	.zero		1


	//   ....[201]....
        /*0da4*/ 	.word	0x00009660
        /*0da8*/ 	.word	0x00000000
        /*0dac*/ 	.word	0x00000000
        /*0db0*/ 	.short	0x010a
        /*0db2*/ 	.byte	0xff
	.zero		1


	//   ....[202]....
        /*0db4*/ 	.word	0x000096c0
        /*0db8*/ 	.word	0x00000000
        /*0dbc*/ 	.word	0x00000000
        /*0dc0*/ 	.short	0x010a
        /*0dc2*/ 	.byte	0xff
	.zero		1


	//   ....[203]....
        /*0dc4*/ 	.word	0x00009720
        /*0dc8*/ 	.word	0x00000000
        /*0dcc*/ 	.word	0x00000000
        /*0dd0*/ 	.short	0x010a
        /*0dd2*/ 	.byte	0xff
	.zero		1


	//   ....[204]....
        /*0dd4*/ 	.word	0x00009780
        /*0dd8*/ 	.word	0x00000000
        /*0ddc*/ 	.word	0x00000000
        /*0de0*/ 	.short	0x010a
        /*0de2*/ 	.byte	0xff
	.zero		1


	//   ....[205]....
        /*0de4*/ 	.word	0x000097e0
        /*0de8*/ 	.word	0x00000000
        /*0dec*/ 	.word	0x00000000
        /*0df0*/ 	.short	0x010a
        /*0df2*/ 	.byte	0xff
	.zero		1


	//   ....[206]....
        /*0df4*/ 	.word	0x00009840
        /*0df8*/ 	.word	0x00000000
        /*0dfc*/ 	.word	0x00000000
        /*0e00*/ 	.short	0x010a
        /*0e02*/ 	.byte	0xff
	.zero		1


	//   ....[207]....
        /*0e04*/ 	.word	0x000098a0
        /*0e08*/ 	.word	0x00000000
        /*0e0c*/ 	.word	0x00000000
        /*0e10*/ 	.short	0x010a
        /*0e12*/ 	.byte	0xff
	.zero		1


	//   ....[208]....
        /*0e14*/ 	.word	0x00009900
        /*0e18*/ 	.word	0x00000000
        /*0e1c*/ 	.word	0x00000000
        /*0e20*/ 	.short	0x010a
        /*0e22*/ 	.byte	0xff
	.zero		1


	//   ....[209]....
        /*0e24*/ 	.word	0x00009960
        /*0e28*/ 	.word	0x00000000
        /*0e2c*/ 	.word	0x00000000
        /*0e30*/ 	.short	0x010a
        /*0e32*/ 	.byte	0xff
	.zero		1


	//   ....[210]....
        /*0e34*/ 	.word	0x000099c0
        /*0e38*/ 	.word	0x00000000
        /*0e3c*/ 	.word	0x00000000
        /*0e40*/ 	.short	0x010a
        /*0e42*/ 	.byte	0xff
	.zero		1


	//   ....[211]....
        /*0e44*/ 	.word	0x00009a10
        /*0e48*/ 	.word	0x00000000
        /*0e4c*/ 	.word	0x000002c0
        /*0e50*/ 	.short	0x010a
        /*0e52*/ 	.byte	0xff
	.zero		1


	//   ....[212]....
        /*0e54*/ 	.word	0x00009a70
        /*0e58*/ 	.word	0x00000000
        /*0e5c*/ 	.word	0x00000270
        /*0e60*/ 	.short	0x010a
        /*0e62*/ 	.byte	0xff
	.zero		1


	//   ....[213]....
        /*0e64*/ 	.word	0x00009ac0
        /*0e68*/ 	.word	0x00000000
        /*0e6c*/ 	.word	0x00000260
        /*0e70*/ 	.short	0x010a
        /*0e72*/ 	.byte	0xff
	.zero		1


	//   ....[214]....
        /*0e74*/ 	.word	0x00009b20
        /*0e78*/ 	.word	0x00000000
        /*0e7c*/ 	.word	0x00000270
        /*0e80*/ 	.short	0x010a
        /*0e82*/ 	.byte	0xff
	.zero		1


	//   ....[215]....
        /*0e84*/ 	.word	0x00009b70
        /*0e88*/ 	.word	0x00000000
        /*0e8c*/ 	.word	0x00000260
        /*0e90*/ 	.short	0x010a
        /*0e92*/ 	.byte	0xff
	.zero		1


	//   ....[216]....
        /*0e94*/ 	.word	0x00009bd0
        /*0e98*/ 	.word	0x00000002
        /*0e9c*/ 	.word	0x000002a0
        /*0ea0*/ 	.short	0x010a
        /*0ea2*/ 	.byte	0xff
	.zero		1


	//   ....[217]....
        /*0ea4*/ 	.word	0x00009c30
        /*0ea8*/ 	.word	0x00000000
        /*0eac*/ 	.word	0x00000000
        /*0eb0*/ 	.short	0x010a
        /*0eb2*/ 	.byte	0xff
	.zero		1


	//   ....[218]....
        /*0eb4*/ 	.word	0x00009c90
        /*0eb8*/ 	.word	0x00000000
        /*0ebc*/ 	.word	0x00000000
        /*0ec0*/ 	.short	0x010a
        /*0ec2*/ 	.byte	0xff
	.zero		1


	//   ....[219]....
        /*0ec4*/ 	.word	0x00009cf0
        /*0ec8*/ 	.word	0x00000000
        /*0ecc*/ 	.word	0x00000000
        /*0ed0*/ 	.short	0x010a
        /*0ed2*/ 	.byte	0xff
	.zero		1


	//   ....[220]....
        /*0ed4*/ 	.word	0x00009d50
        /*0ed8*/ 	.word	0x00000000
        /*0edc*/ 	.word	0x00000000
        /*0ee0*/ 	.short	0x010a
        /*0ee2*/ 	.byte	0xff
	.zero		1


	//   ....[221]....
        /*0ee4*/ 	.word	0x00009db0
        /*0ee8*/ 	.word	0x00000000
        /*0eec*/ 	.word	0x00000000
        /*0ef0*/ 	.short	0x010a
        /*0ef2*/ 	.byte	0xff
	.zero		1


	//   ....[222]....
        /*0ef4*/ 	.word	0x00009e00
        /*0ef8*/ 	.word	0x00000000
        /*0efc*/ 	.word	0x00000260
        /*0f00*/ 	.short	0x010a
        /*0f02*/ 	.byte	0xff
	.zero		1


	//   ....[223]....
        /*0f04*/ 	.word	0x00009e60
        /*0f08*/ 	.word	0x00000000
        /*0f0c*/ 	.word	0x00000258
        /*0f10*/ 	.short	0x010a
        /*0f12*/ 	.byte	0xff
	.zero		1


	//   ....[224]....
        /*0f14*/ 	.word	0x00009ec0
        /*0f18*/ 	.word	0x00000000
        /*0f1c*/ 	.word	0x00000240
        /*0f20*/ 	.short	0x010a
        /*0f22*/ 	.byte	0xff
	.zero		1


	//   ....[225]....
        /*0f24*/ 	.word	0x00009f20
        /*0f28*/ 	.word	0x00000000
        /*0f2c*/ 	.word	0x00000000
        /*0f30*/ 	.short	0x010a
        /*0f32*/ 	.byte	0xff
	.zero		1


	//   ....[226]....
        /*0f34*/ 	.word	0x00009f70
        /*0f38*/ 	.word	0x00000000
        /*0f3c*/ 	.word	0x00000260
        /*0f40*/ 	.short	0x010a
        /*0f42*/ 	.byte	0xff
	.zero		1


	//   ....[227]....
        /*0f44*/ 	.word	0x00009fc0
        /*0f48*/ 	.word	0x00000000
        /*0f4c*/ 	.word	0x00000230
        /*0f50*/ 	.short	0x010a
        /*0f52*/ 	.byte	0xff
	.zero		1


	//   ....[228]....
        /*0f54*/ 	.word	0x0000a010
        /*0f58*/ 	.word	0x00000011
        /*0f5c*/ 	.word	0x00000280
        /*0f60*/ 	.short	0x010a
        /*0f62*/ 	.byte	0xff
	.zero		1


	//----- nvinfo : EIATTR_NUM_MBARRIERS
	.align		4
.L_47:
        /*0f64*/ 	.byte	0x03, 0x38
        /*0f66*/ 	.short	0x005c


	//----- nvinfo : EIATTR_EXIT_INSTR_OFFSETS
	.align		4
        /*0f68*/ 	.byte	0x04, 0x1c
        /*0f6a*/ 	.short	(.L_49 - .L_48)


	//   ....[0]....
.L_48:
        /*0f6c*/ 	.word	0x00003a40


	//   ....[1]....
        /*0f70*/ 	.word	0x00003f30


	//   ....[2]....
        /*0f74*/ 	.word	0x00003f90


	//   ....[3]....
        /*0f78*/ 	.word	0x00004d90


	//   ....[4]....
        /*0f7c*/ 	.word	0x00005c60


	//   ....[5]....
        /*0f80*/ 	.word	0x00005ca0


	//   ....[6]....
        /*0f84*/ 	.word	0x00008b00


	//   ....[7]....
        /*0f88*/ 	.word	0x00008b80


	//   ....[8]....
        /*0f8c*/ 	.word	0x00008bb0


	//   ....[9]....
        /*0f90*/ 	.word	0x00008be0


	//----- nvinfo : EIATTR_MAX_THREADS
	.align		4
.L_49:
        /*0f94*/ 	.byte	0x04, 0x05
        /*0f96*/ 	.short	(.L_51 - .L_50)
.L_50:
        /*0f98*/ 	.word	0x00000100
        /*0f9c*/ 	.word	0x00000001
        /*0fa0*/ 	.word	0x00000001


	//----- nvinfo : EIATTR_CRS_STACK_SIZE
	.align		4
.L_51:
        /*0fa4*/ 	.byte	0x04, 0x1e
        /*0fa6*/ 	.short	(.L_53 - .L_52)
.L_52:
        /*0fa8*/ 	.word	0x00000000


	//----- nvinfo : EIATTR_CBANK_PARAM_SIZE
	.align		4
.L_53:
        /*0fac*/ 	.byte	0x03, 0x19
        /*0fae*/ 	.short	0x0800


	//----- nvinfo : EIATTR_PARAM_CBANK
	.align		4
        /*0fb0*/ 	.byte	0x04, 0x0a
        /*0fb2*/ 	.short	(.L_55 - .L_54)
	.align		4
.L_54:
        /*0fb4*/ 	.word	index@(.nv.constant0._ZN7cutlass13device_kernelINS_4gemm6kernel13GemmUniversalIN4cute5tupleIJiiiiEEENS1_10collective13CollectiveMmaINS1_35MainloopSm100TmaUmmaWarpSpecializedILi35ELi2ELi4ENS5_IJNS4_1CILi1EEESB_SB_EEEEENS5_IJNSA_ILi64EEENSA_ILi112EEENSA_ILi16EEEEEENS_10bfloat16_tENS5_IJlSB_lEEESI_SJ_NS4_8TiledMMAINS4_8MMA_AtomIJNS4_20SM100_MMA_F16BF16_SSISI_SI_fLi64ELi112ELNS4_4UMMA5MajorE0ELSO_0ELNSN_7ScaleInE0ELSP_0EEEEEENS4_6LayoutISC_NS5_IJNSA_ILi0EEEST_ST_EEEEENS5_IJNS4_10UnderscoreESW_SW_EEEEENS4_13SM90_TMA_LOADENS4_14ComposedLayoutINS4_7SwizzleILi1ELi4ELi3EEENS4_18smem_ptr_flag_bitsILi16EEENSS_INS5_IJNSA_ILi8EEESG_EEENS5_IJSG_SB_EEEEEEEvNS4_8identityESZ_S19_vS1A_EENS_8epilogue10collective18CollectiveEpilogueINS1C_23Sm100TmaWarpSpecializedILi2ELi1ELi56ELb1ELb0EEEJSH_NS5_IJNSS_ISE_SB_EENSS_ISF_SB_EEEEESI_SJ_SI_SJ_NS1C_6fusion15FusionCallbacksIS1G_NS1K_17LinearCombinationISI_fSI_fLNS_15FloatRoundStyleE2EEESH_S1J_JEEENS4_5SM1004TMEM4LOAD26SM100_TMEM_LOAD_16dp256b2xESZ_S19_NS4_17SM75_U32x4_LDSM_NENS4_14SM90_TMA_STOREES19_NS4_17SM90_U32x4_STSM_NENS4_39AutoVectorizingCopyWithAssumedAlignmentILi128EEEEEEvvEEEEvNT_6ParamsE)
        /*0fb8*/ 	.short	0x0380
        /*0fba*/ 	.short	0x0800


	//----- nvinfo : EIATTR_SW_WAR
	.align		4
.L_55:
        /*0fbc*/ 	.byte	0x04, 0x36
        /*0fbe*/ 	.short	(.L_57 - .L_56)
.L_56:
        /*0fc0*/ 	.word	0x00000008
.L_57:


//--------------------- .nv.callgraph             --------------------------
	.section	.nv.callgraph,"",@"SHT_CUDA_CALLGRAPH"
	.align	4
	.sectionentsize	8
	.align		4
        /*0000*/ 	.word	0x00000000
	.align		4
        /*0004*/ 	.word	0xffffffff
	.align		4
        /*0008*/ 	.word	index@(_ZN7cutlass13device_kernelINS_4gemm6kernel13GemmUniversalIN4cute5tupleIJiiiiEEENS1_10collective13CollectiveMmaINS1_35MainloopSm100TmaUmmaWarpSpecializedILi35ELi2ELi4ENS5_IJNS4_1CILi1EEESB_SB_EEEEENS5_IJNSA_ILi64EEENSA_ILi112EEENSA_ILi16EEEEEENS_10bfloat16_tENS5_IJlSB_lEEESI_SJ_NS4_8TiledMMAINS4_8MMA_AtomIJNS4_20SM100_MMA_F16BF16_SSISI_SI_fLi64ELi112ELNS4_4UMMA5MajorE0ELSO_0ELNSN_7ScaleInE0ELSP_0EEEEEENS4_6LayoutISC_NS5_IJNSA_ILi0EEEST_ST_EEEEENS5_IJNS4_10UnderscoreESW_SW_EEEEENS4_13SM90_TMA_LOADENS4_14ComposedLayoutINS4_7SwizzleILi1ELi4ELi3EEENS4_18smem_ptr_flag_bitsILi16EEENSS_INS5_IJNSA_ILi8EEESG_EEENS5_IJSG_SB_EEEEEEEvNS4_8identityESZ_S19_vS1A_EENS_8epilogue10collective18CollectiveEpilogueINS1C_23Sm100TmaWarpSpecializedILi2ELi1ELi56ELb1ELb0EEEJSH_NS5_IJNSS_ISE_SB_EENSS_ISF_SB_EEEEESI_SJ_SI_SJ_NS1C_6fusion15FusionCallbacksIS1G_NS1K_17LinearCombinationISI_fSI_fLNS_15FloatRoundStyleE2EEESH_S1J_JEEENS4_5SM1004TMEM4LOAD26SM100_TMEM_LOAD_16dp256b2xESZ_S19_NS4_17SM75_U32x4_LDSM_NENS4_14SM90_TMA_STOREES19_NS4_17SM90_U32x4_STSM_NENS4_39AutoVectorizingCopyWithAssumedAlignmentILi128EEEEEEvvEEEEvNT_6ParamsE)
	.align		4
        /*000c*/ 	.word	index@(__assertfail)
	.align		4
        /*0010*/ 	.word	0x00000000
	.align		4
        /*0014*/ 	.word	0xfffffffe
	.align		4
        /*0018*/ 	.word	0x00000000
	.align		4
        /*001c*/ 	.word	0xfffffffd
	.align		4
        /*0020*/ 	.word	0x00000000
	.align		4
        /*0024*/ 	.word	0xfffffffc


//--------------------- .nv.constant4             --------------------------
	.section	.nv.constant4,"a",@progbits
	.align	8
	.align		8
.nv.constant4:
        /*0000*/ 	.dword	__assertfail
	.align		8
        /*0008*/ 	.dword	__unnamed_1
	.align		8
        /*0010*/ 	.dword	__unnamed_2
	.align		8
        /*0018*/ 	.dword	_ZN40_INTERNAL_af51dcdf_4_k_cu_1ceda1ef_172044cuda3std3__45__cpo5beginE
	.align		8
        /*0020*/ 	.dword	_ZN40_INTERNAL_af51dcdf_4_k_cu_1ceda1ef_172044cuda3std3__45__cpo3endE
	.align		8
        /*0028*/ 	.dword	_ZN40_INTERNAL_af51dcdf_4_k_cu_1ceda1ef_172044cuda3std3__45__cpo6cbeginE
	.align		8
        /*0030*/ 	.dword	_ZN40_INTERNAL_af51dcdf_4_k_cu_1ceda1ef_172044cuda3std3__45__cpo4cendE
	.align		8
        /*0038*/ 	.dword	_ZN40_INTERNAL_af51dcdf_4_k_cu_1ceda1ef_172044cuda3std3__442_GLOBAL__N__af51dcdf_4_k_cu_1ceda1ef_172046ignoreE
	.align		8
        /*0040*/ 	.dword	_ZN40_INTERNAL_af51dcdf_4_k_cu_1ceda1ef_172044cuda3std3__419piecewise_constructE
	.align		8
        /*0048*/ 	.dword	_ZN40_INTERNAL_af51dcdf_4_k_cu_1ceda1ef_172044cuda3std3__48in_placeE
	.align		8
        /*0050*/ 	.dword	_ZN40_INTERNAL_af51dcdf_4_k_cu_1ceda1ef_172044cuda3std6ranges3__45__cpo4swapE
	.align		8
        /*0058*/ 	.dword	_ZN40_INTERNAL_af51dcdf_4_k_cu_1ceda1ef_172044cuda3std6ranges3__45__cpo9iter_moveE
	.align		8
        /*0060*/ 	.dword	_ZN40_INTERNAL_af51dcdf_4_k_cu_1ceda1ef_172044cute7productE
	.align		8
        /*0068*/ 	.dword	_ZN40_INTERNAL_af51dcdf_4_k_cu_1ceda1ef_172044cute1_E
	.align		8
        /*0070*/ 	.dword	$str$25
	.align		8
        /*0078*/ 	.dword	$str$26
	.align		8
        /*0080*/ 	.dword	$str$27
	.align		8
        /*0088*/ 	.dword	$str$28


//--------------------- .text._ZN7cutlass13device_kernelINS_4gemm6kernel13GemmUniversalIN4cute5tupleIJiiiiEEENS1_10collective13CollectiveMmaINS1_35MainloopSm100TmaUmmaWarpSpecializedILi35ELi2ELi4ENS5_IJNS4_1CILi1EEESB_SB_EEEEENS5_IJNSA_ILi64EEENSA_ILi112EEENSA_ILi16EEEEEENS_10bfloat16_tENS5_IJlSB_lEEESI_SJ_NS4_8TiledMMAINS4_8MMA_AtomIJNS4_20SM100_MMA_F16BF16_SSISI_SI_fLi64ELi112ELNS4_4UMMA5MajorE0ELSO_0ELNSN_7ScaleInE0ELSP_0EEEEEENS4_6LayoutISC_NS5_IJNSA_ILi0EEEST_ST_EEEEENS5_IJNS4_10UnderscoreESW_SW_EEEEENS4_13SM90_TMA_LOADENS4_14ComposedLayoutINS4_7SwizzleILi1ELi4ELi3EEENS4_18smem_ptr_flag_bitsILi16EEENSS_INS5_IJNSA_ILi8EEESG_EEENS5_IJSG_SB_EEEEEEEvNS4_8identityESZ_S19_vS1A_EENS_8epilogue10collective18CollectiveEpilogueINS1C_23Sm100TmaWarpSpecializedILi2ELi1ELi56ELb1ELb0EEEJSH_NS5_IJNSS_ISE_SB_EENSS_ISF_SB_EEEEESI_SJ_SI_SJ_NS1C_6fusion15FusionCallbacksIS1G_NS1K_17LinearCombinationISI_fSI_fLNS_15FloatRoundStyleE2EEESH_S1J_JEEENS4_5SM1004TMEM4LOAD26SM100_TMEM_LOAD_16dp256b2xESZ_S19_NS4_17SM75_U32x4_LDSM_NENS4_14SM90_TMA_STOREES19_NS4_17SM90_U32x4_STSM_NENS4_39AutoVectorizingCopyWithAssumedAlignmentILi128EEEEEEvvEEEEvNT_6ParamsE --------------------------
	.section	.text._ZN7cutlass13device_kernelINS_4gemm6kernel13GemmUniversalIN4cute5tupleIJiiiiEEENS1_10collective13CollectiveMmaINS1_35MainloopSm100TmaUmmaWarpSpecializedILi35ELi2ELi4ENS5_IJNS4_1CILi1EEESB_SB_EEEEENS5_IJNSA_ILi64EEENSA_ILi112EEENSA_ILi16EEEEEENS_10bfloat16_tENS5_IJlSB_lEEESI_SJ_NS4_8TiledMMAINS4_8MMA_AtomIJNS4_20SM100_MMA_F16BF16_SSISI_SI_fLi64ELi112ELNS4_4UMMA5MajorE0ELSO_0ELNSN_7ScaleInE0ELSP_0EEEEEENS4_6LayoutISC_NS5_IJNSA_ILi0EEEST_ST_EEEEENS5_IJNS4_10UnderscoreESW_SW_EEEEENS4_13SM90_TMA_LOADENS4_14ComposedLayoutINS4_7SwizzleILi1ELi4ELi3EEENS4_18smem_ptr_flag_bitsILi16EEENSS_INS5_IJNSA_ILi8EEESG_EEENS5_IJSG_SB_EEEEEEEvNS4_8identityESZ_S19_vS1A_EENS_8epilogue10collective18CollectiveEpilogueINS1C_23Sm100TmaWarpSpecializedILi2ELi1ELi56ELb1ELb0EEEJSH_NS5_IJNSS_ISE_SB_EENSS_ISF_SB_EEEEESI_SJ_SI_SJ_NS1C_6fusion15FusionCallbacksIS1G_NS1K_17LinearCombinationISI_fSI_fLNS_15FloatRoundStyleE2EEESH_S1J_JEEENS4_5SM1004TMEM4LOAD26SM100_TMEM_LOAD_16dp256b2xESZ_S19_NS4_17SM75_U32x4_LDSM_NENS4_14SM90_TMA_STOREES19_NS4_17SM90_U32x4_STSM_NENS4_39AutoVectorizingCopyWithAssumedAlignmentILi128EEEEEEvvEEEEvNT_6ParamsE,"ax",@progbits
	.align	128
.text._ZN7cutlass13device_kernelINS_4gemm6kernel13GemmUniversalIN4cute5tupleIJiiiiEEENS1_10collective13CollectiveMmaINS1_35MainloopSm100TmaUmmaWarpSpecializedILi35ELi2ELi4ENS5_IJNS4_1CILi1EEESB_SB_EEEEENS5_IJNSA_ILi64EEENSA_ILi112EEENSA_ILi16EEEEEENS_10bfloat16_tENS5_IJlSB_lEEESI_SJ_NS4_8TiledMMAINS4_8MMA_AtomIJNS4_20SM100_MMA_F16BF16_SSISI_SI_fLi64ELi112ELNS4_4UMMA5MajorE0ELSO_0ELNSN_7ScaleInE0ELSP_0EEEEEENS4_6LayoutISC_NS5_IJNSA_ILi0EEEST_ST_EEEEENS5_IJNS4_10UnderscoreESW_SW_EEEEENS4_13SM90_TMA_LOADENS4_14ComposedLayoutINS4_7SwizzleILi1ELi4ELi3EEENS4_18smem_ptr_flag_bitsILi16EEENSS_INS5_IJNSA_ILi8EEESG_EEENS5_IJSG_SB_EEEEEEEvNS4_8identityESZ_S19_vS1A_EENS_8epilogue10collective18CollectiveEpilogueINS1C_23Sm100TmaWarpSpecializedILi2ELi1ELi56ELb1ELb0EEEJSH_NS5_IJNSS_ISE_SB_EENSS_ISF_SB_EEEEESI_SJ_SI_SJ_NS1C_6fusion15FusionCallbacksIS1G_NS1K_17LinearCombinationISI_fSI_fLNS_15FloatRoundStyleE2EEESH_S1J_JEEENS4_5SM1004TMEM4LOAD26SM100_TMEM_LOAD_16dp256b2xESZ_S19_NS4_17SM75_U32x4_LDSM_NENS4_14SM90_TMA_STOREES19_NS4_17SM90_U32x4_STSM_NENS4_39AutoVectorizingCopyWithAssumedAlignmentILi128EEEEEEvvEEEEvNT_6ParamsE:
        .type           _ZN7cutlass13device_kernelINS_4gemm6kernel13GemmUniversalIN4cute5tupleIJiiiiEEENS1_10collective13CollectiveMmaINS1_35MainloopSm100TmaUmmaWarpSpecializedILi35ELi2ELi4ENS5_IJNS4_1CILi1EEESB_SB_EEEEENS5_IJNSA_ILi64EEENSA_ILi112EEENSA_ILi16EEEEEENS_10bfloat16_tENS5_IJlSB_lEEESI_SJ_NS4_8TiledMMAINS4_8MMA_AtomIJNS4_20SM100_MMA_F16BF16_SSISI_SI_fLi64ELi112ELNS4_4UMMA5MajorE0ELSO_0ELNSN_7ScaleInE0ELSP_0EEEEEENS4_6LayoutISC_NS5_IJNSA_ILi0EEEST_ST_EEEEENS5_IJNS4_10UnderscoreESW_SW_EEEEENS4_13SM90_TMA_LOADENS4_14ComposedLayoutINS4_7SwizzleILi1ELi4ELi3EEENS4_18smem_ptr_flag_bitsILi16EEENSS_INS5_IJNSA_ILi8EEESG_EEENS5_IJSG_SB_EEEEEEEvNS4_8identityESZ_S19_vS1A_EENS_8epilogue10collective18CollectiveEpilogueINS1C_23Sm100TmaWarpSpecializedILi2ELi1ELi56ELb1ELb0EEEJSH_NS5_IJNSS_ISE_SB_EENSS_ISF_SB_EEEEESI_SJ_SI_SJ_NS1C_6fusion15FusionCallbacksIS1G_NS1K_17LinearCombinationISI_fSI_fLNS_15FloatRoundStyleE2EEESH_S1J_JEEENS4_5SM1004TMEM4LOAD26SM100_TMEM_LOAD_16dp256b2xESZ_S19_NS4_17SM75_U32x4_LDSM_NENS4_14SM90_TMA_STOREES19_NS4_17SM90_U32x4_STSM_NENS4_39AutoVectorizingCopyWithAssumedAlignmentILi128EEEEEEvvEEEEvNT_6ParamsE,@function
        .size           _ZN7cutlass13device_kernelINS_4gemm6kernel13GemmUniversalIN4cute5tupleIJiiiiEEENS1_10collective13CollectiveMmaINS1_35MainloopSm100TmaUmmaWarpSpecializedILi35ELi2ELi4ENS5_IJNS4_1CILi1EEESB_SB_EEEEENS5_IJNSA_ILi64EEENSA_ILi112EEENSA_ILi16EEEEEENS_10bfloat16_tENS5_IJlSB_lEEESI_SJ_NS4_8TiledMMAINS4_8MMA_AtomIJNS4_20SM100_MMA_F16BF16_SSISI_SI_fLi64ELi112ELNS4_4UMMA5MajorE0ELSO_0ELNSN_7ScaleInE0ELSP_0EEEEEENS4_6LayoutISC_NS5_IJNSA_ILi0EEEST_ST_EEEEENS5_IJNS4_10UnderscoreESW_SW_EEEEENS4_13SM90_TMA_LOADENS4_14ComposedLayoutINS4_7SwizzleILi1ELi4ELi3EEENS4_18smem_ptr_flag_bitsILi16EEENSS_INS5_IJNSA_ILi8EEESG_EEENS5_IJSG_SB_EEEEEEEvNS4_8identityESZ_S19_vS1A_EENS_8epilogue10collective18CollectiveEpilogueINS1C_23Sm100TmaWarpSpecializedILi2ELi1ELi56ELb1ELb0EEEJSH_NS5_IJNSS_ISE_SB_EENSS_ISF_SB_EEEEESI_SJ_SI_SJ_NS1C_6fusion15FusionCallbacksIS1G_NS1K_17LinearCombinationISI_fSI_fLNS_15FloatRoundStyleE2EEESH_S1J_JEEENS4_5SM1004TMEM4LOAD26SM100_TMEM_LOAD_16dp256b2xESZ_S19_NS4_17SM75_U32x4_LDSM_NENS4_14SM90_TMA_STOREES19_NS4_17SM90_U32x4_STSM_NENS4_39AutoVectorizingCopyWithAssumedAlignmentILi128EEEEEEvvEEEEvNT_6ParamsE,(.L_x_237 - _ZN7cutlass13device_kernelINS_4gemm6kernel13GemmUniversalIN4cute5tupleIJiiiiEEENS1_10collective13CollectiveMmaINS1_35MainloopSm100TmaUmmaWarpSpecializedILi35ELi2ELi4ENS5_IJNS4_1CILi1EEESB_SB_EEEEENS5_IJNSA_ILi64EEENSA_ILi112EEENSA_ILi16EEEEEENS_10bfloat16_tENS5_IJlSB_lEEESI_SJ_NS4_8TiledMMAINS4_8MMA_AtomIJNS4_20SM100_MMA_F16BF16_SSISI_SI_fLi64ELi112ELNS4_4UMMA5MajorE0ELSO_0ELNSN_7ScaleInE0ELSP_0EEEEEENS4_6LayoutISC_NS5_IJNSA_ILi0EEEST_ST_EEEEENS5_IJNS4_10UnderscoreESW_SW_EEEEENS4_13SM90_TMA_LOADENS4_14ComposedLayoutINS4_7SwizzleILi1ELi4ELi3EEENS4_18smem_ptr_flag_bitsILi16EEENSS_INS5_IJNSA_ILi8EEESG_EEENS5_IJSG_SB_EEEEEEEvNS4_8identityESZ_S19_vS1A_EENS_8epilogue10collective18CollectiveEpilogueINS1C_23Sm100TmaWarpSpecializedILi2ELi1ELi56ELb1ELb0EEEJSH_NS5_IJNSS_ISE_SB_EENSS_ISF_SB_EEEEESI_SJ_SI_SJ_NS1C_6fusion15FusionCallbacksIS1G_NS1K_17LinearCombinationISI_fSI_fLNS_15FloatRoundStyleE2EEESH_S1J_JEEENS4_5SM1004TMEM4LOAD26SM100_TMEM_LOAD_16dp256b2xESZ_S19_NS4_17SM75_U32x4_LDSM_NENS4_14SM90_TMA_STOREES19_NS4_17SM90_U32x4_STSM_NENS4_39AutoVectorizingCopyWithAssumedAlignmentILi128EEEEEEvvEEEEvNT_6ParamsE)
        .other          _ZN7cutlass13device_kernelINS_4gemm6kernel13GemmUniversalIN4cute5tupleIJiiiiEEENS1_10collective13CollectiveMmaINS1_35MainloopSm100TmaUmmaWarpSpecializedILi35ELi2ELi4ENS5_IJNS4_1CILi1EEESB_SB_EEEEENS5_IJNSA_ILi64EEENSA_ILi112EEENSA_ILi16EEEEEENS_10bfloat16_tENS5_IJlSB_lEEESI_SJ_NS4_8TiledMMAINS4_8MMA_AtomIJNS4_20SM100_MMA_F16BF16_SSISI_SI_fLi64ELi112ELNS4_4UMMA5MajorE0ELSO_0ELNSN_7ScaleInE0ELSP_0EEEEEENS4_6LayoutISC_NS5_IJNSA_ILi0EEEST_ST_EEEEENS5_IJNS4_10UnderscoreESW_SW_EEEEENS4_13SM90_TMA_LOADENS4_14ComposedLayoutINS4_7SwizzleILi1ELi4ELi3EEENS4_18smem_ptr_flag_bitsILi16EEENSS_INS5_IJNSA_ILi8EEESG_EEENS5_IJSG_SB_EEEEEEEvNS4_8identityESZ_S19_vS1A_EENS_8epilogue10collective18CollectiveEpilogueINS1C_23Sm100TmaWarpSpecializedILi2ELi1ELi56ELb1ELb0EEEJSH_NS5_IJNSS_ISE_SB_EENSS_ISF_SB_EEEEESI_SJ_SI_SJ_NS1C_6fusion15FusionCallbacksIS1G_NS1K_17LinearCombinationISI_fSI_fLNS_15FloatRoundStyleE2EEESH_S1J_JEEENS4_5SM1004TMEM4LOAD26SM100_TMEM_LOAD_16dp256b2xESZ_S19_NS4_17SM75_U32x4_LDSM_NENS4_14SM90_TMA_STOREES19_NS4_17SM90_U32x4_STSM_NENS4_39AutoVectorizingCopyWithAssumedAlignmentILi128EEEEEEvvEEEEvNT_6ParamsE,@"STO_CUDA_ENTRY STV_DEFAULT"
_ZN7cutlass13device_kernelINS_4gemm6kernel13GemmUniversalIN4cute5tupleIJiiiiEEENS1_10collective13CollectiveMmaINS1_35MainloopSm100TmaUmmaWarpSpecializedILi35ELi2ELi4ENS5_IJNS4_1CILi1EEESB_SB_EEEEENS5_IJNSA_ILi64EEENSA_ILi112EEENSA_ILi16EEEEEENS_10bfloat16_tENS5_IJlSB_lEEESI_SJ_NS4_8TiledMMAINS4_8MMA_AtomIJNS4_20SM100_MMA_F16BF16_SSISI_SI_fLi64ELi112ELNS4_4UMMA5MajorE0ELSO_0ELNSN_7ScaleInE0ELSP_0EEEEEENS4_6LayoutISC_NS5_IJNSA_ILi0EEEST_ST_EEEEENS5_IJNS4_10UnderscoreESW_SW_EEEEENS4_13SM90_TMA_LOADENS4_14ComposedLayoutINS4_7SwizzleILi1ELi4ELi3EEENS4_18smem_ptr_flag_bitsILi16EEENSS_INS5_IJNSA_ILi8EEESG_EEENS5_IJSG_SB_EEEEEEEvNS4_8identityESZ_S19_vS1A_EENS_8epilogue10collective18CollectiveEpilogueINS1C_23Sm100TmaWarpSpecializedILi2ELi1ELi56ELb1ELb0EEEJSH_NS5_IJNSS_ISE_SB_EENSS_ISF_SB_EEEEESI_SJ_SI_SJ_NS1C_6fusion15FusionCallbacksIS1G_NS1K_17LinearCombinationISI_fSI_fLNS_15FloatRoundStyleE2EEESH_S1J_JEEENS4_5SM1004TMEM4LOAD26SM100_TMEM_LOAD_16dp256b2xESZ_S19_NS4_17SM75_U32x4_LDSM_NENS4_14SM90_TMA_STOREES19_NS4_17SM90_U32x4_STSM_NENS4_39AutoVectorizingCopyWithAssumedAlignmentILi128EEEEEEvvEEEEvNT_6ParamsE:
[----:B------:R-:W1:Y:S01]  /*0000*/  LDC R1, c[0x0][0x37c] ;  /* 0x0000df00ff017b82 */ /* 0x000e620000000800 */
[----:B------:R-:W2:Y:S01]  /*0010*/  S2R R153, SR_TID.X ;  /* 0x0000000000997919 */ /* 0x000ea20000002100 */
[----:B------:R-:W3:Y:S01]  /*0020*/  LDCU.64 UR4, c[0x0][0x890] ;  /* 0x00011200ff0477ac */ /* 0x000ee20008000a00 */
[----:B------:R-:W-:Y:S02]  /*0030*/  PRMT R142, RZ, 0x7610, R142 ;  /* 0x00007610ff8e7816 */ /* 0x000fe4000000008e */
[----:B------:R-:W-:Y:S01]  /*0040*/  ELECT P5, URZ, PT ;  /* 0x0000000000ff782f */ /* 0x000fe200038a0000 */
[----:B------:R-:W4:Y:S01]  /*0050*/  LDCU.64 UR46, c[0x0][0x358] ;  /* 0x00006b00ff2e77ac */ /* 0x000f220008000a00 */
[----:B---3--:R-:W-:-:S04]  /*0060*/  UISETP.NE.U32.AND UP0, UPT, UR4, URZ, UPT ;  /* 0x000000ff0400728c */ /* 0x008fc8000bf05070 */
[----:B------:R-:W-:Y:S01]  /*0070*/  UISETP.NE.AND.EX UP0, UPT, UR5, URZ, UPT, UP0 ;  /* 0x000000ff0500728c */ /* 0x000fe2000bf05300 */
[----:B--2---:R-:W-:-:S05]  /*0080*/  SHF.R.U32.HI R147, RZ, 0x5, R153 ;  /* 0x00000005ff937819 */ /* 0x004fca0000011699 */
[----:B------:R-:W2:Y:S02]  /*0090*/  SHFL.IDX PT, R0, R147, RZ, 0x1f ;  /* 0x00001fff93007589 */ /* 0x000ea400000e0000 */
[----:B--2---:R-:W-:Y:S01]  /*00a0*/  R2UR UR8, R0 ;  /* 0x00000000000872ca */ /* 0x004fe200000e0000 */
[----:B-1--4-:R-:W-:-:S14]  /*00b0*/  BRA.U UP0, `(.L_x_0) ;  /* 0x00000001002c7547 */ /* 0x012fdc000b800000 */
[----:B------:R-:W1:Y:S02]  /*00c0*/  LDCU.64 UR6, c[0x0][0x888] ;  /* 0x00011100ff0677ac */ /* 0x000e640008000a00 */
[----:B-1----:R-:W-:-:S04]  /*00d0*/  UISETP.NE.U32.AND UP0, UPT, UR6, URZ, UPT ;  /* 0x000000ff0600728c */ /* 0x002fc8000bf05070 */
[----:B------:R-:W-:-:S09]  /*00e0*/  UISETP.NE.AND.EX UP0, UPT, UR7, URZ, UPT, UP0 ;  /* 0x000000ff0700728c */ /* 0x000fd2000bf05300 */
[----:B------:R-:W-:Y:S05]  /*00f0*/  BRA.U !UP0, `(.L_x_1) ;  /* 0x0000000108107547 */ /* 0x000fea000b800000 */
[----:B------:R-:W1:Y:S02]  /*0100*/  LDC.64 R2, c[0x0][0x888] ;  /* 0x00022200ff027b82 */ /* 0x000e640000000a00 */
[----:B-1----:R1:W5:Y:S01]  /*0110*/  LDG.E R83, desc[UR46][R2.64] ;  /* 0x0000002e02537981 */ /* 0x002362000c1e1900 */
[----:B------:R-:W-:Y:S01]  /*0120*/  HFMA2 R142, -RZ, RZ, 0, 5.9604644775390625e-08 ;  /* 0x00000001ff8e7431 */ /* 0x000fe200000001ff */
[----:B------:R-:W-:Y:S05]  /*0130*/  BRA `(.L_x_0) ;  /* 0x00000000000c7947 */ /* 0x000fea0003800000 */
.L_x_1:
[----:B------:R-:W1:Y:S01]  /*0140*/  LDCU UR6, c[0x0][0x880] ;  /* 0x00011000ff0677ac */ /* 0x000e620008000800 */
[----:B------:R-:W-:Y:S01]  /*0150*/  HFMA2 R142, -RZ, RZ, 0, 5.9604644775390625e-08 ;  /* 0x00000001ff8e7431 */ /* 0x000fe200000001ff */
[----:B-1----:R-:W-:-:S07]  /*0160*/  MOV R83, UR6 ;  /* 0x0000000600537c02 */ /* 0x002fce0008000f00 */
.L_x_0:
[----:B------:R-:W2:Y:S02]  /*0170*/  LDCU.64 UR6, c[0x0][0x8b0] ;  /* 0x00011600ff0677ac */ /* 0x000ea40008000a00 */
[----:B--2---:R-:W-:-:S04]  /*0180*/  UISETP.NE.U32.AND UP0, UPT, UR6, URZ, UPT ;  /* 0x000000ff0600728c */ /* 0x004fc8000bf05070 */
[----:B------:R-:W-:-:S09]  /*0190*/  UISETP.NE.AND.EX UP0, UPT, UR7, URZ, UPT, UP0 ;  /* 0x000000ff0700728c */ /* 0x000fd2000bf05300 */
[----:B------:R-:W-:Y:S05]  /*01a0*/  BRA.U UP0, `(.L_x_2) ;  /* 0x0000000100247547 */ /* 0x000fea000b800000 */
[----:B------:R-:W2:Y:S02]  /*01b0*/  LDCU.64 UR6, c[0x0][0x8a8] ;  /* 0x00011500ff0677ac */ /* 0x000ea40008000a00 */
[----:B--2---:R-:W-:-:S04]  /*01c0*/  UISETP.NE.U32.AND UP0, UPT, UR6, URZ, UPT ;  /* 0x000000ff0600728c */ /* 0x004fc8000bf05070 */
[----:B------:R-:W-:-:S09]  /*01d0*/  UISETP.NE.AND.EX UP0, UPT, UR7, URZ, UPT, UP0 ;  /* 0x000000ff0700728c */ /* 0x000fd2000bf05300 */
[----:B------:R-:W-:Y:S05]  /*01e0*/  BRA.U !UP0, `(.L_x_3) ;  /* 0x00000001080c7547 */ /* 0x000fea000b800000 */
[----:B-1----:R-:W1:Y:S02]  /*01f0*/  LDC.64 R2, c[0x0][0x8a8] ;  /* 0x00022a00ff027b82 */ /* 0x002e640000000a00 */
[----:B-1----:R2:W5:Y:S01]  /*0200*/  LDG.E R82, desc[UR46][R2.64] ;  /* 0x0000002e02527981 */ /* 0x002562000c1e1900 */
[----:B------:R-:W-:Y:S05]  /*0210*/  BRA `(.L_x_2) ;  /* 0x0000000000087947 */ /* 0x000fea0003800000 */
.L_x_3:
[----:B------:R-:W2:Y:S02]  /*0220*/  LDCU UR6, c[0x0][0x8a0] ;  /* 0x00011400ff0677ac */ /* 0x000ea40008000800 */
[----:B--2---:R-:W-:Y:S02]  /*0230*/  MOV R82, UR6 ;  /* 0x0000000600527c02 */ /* 0x004fe40008000f00 */
.L_x_2:
[----:B------:R-:W-:Y:S01]  /*0240*/  IMAD.U32 R0, RZ, RZ, UR8 ;  /* 0x00000008ff007e24 */ /* 0x000fe2000f8e00ff */
[----:B------:R-:W-:Y:S04]  /*0250*/  BSSY.RECONVERGENT B0, `(.L_x_4) ;  /* 0x000000c000007945 */ /* 0x000fe80003800200 */
[C---:B------:R-:W-:Y:S02]  /*0260*/  ISETP.NE.OR P1, PT, R0.reuse, 0x1, !P5 ;  /* 0x000000010000780c */ /* 0x040fe40006f25670 */
[----:B------:R-:W-:-:S11]  /*0270*/  ISETP.NE.OR P0, PT, R0, 0x3, !P5 ;  /* 0x000000030000780c */ /* 0x000fd60006f05670 */
[----:B------:R-:W-:Y:S05]  /*0280*/  @P1 BRA `(.L_x_5) ;  /* 0x0000000000201947 */ /* 0x000fea0003800000 */
[----:B------:R-:W3:Y:S02]  /*0290*/  LDCU.64 UR6, c[0x0][0x348] ;  /* 0x00006900ff0677ac */ /* 0x000ee40008000a00 */
[----:B---3--:R-:W-:Y:S02]  /*02a0*/  UIADD3 UR10, UP1, UPT, UR6, 0x80, URZ ;  /* 0x00000080060a7890 */ /* 0x008fe4000ff3e0ff */
[----:B------:R-:W-:Y:S02]  /*02b0*/  UIADD3 UR6, UP0, UPT, UR6, 0x180, URZ ;  /* 0x0000018006067890 */ /* 0x000fe4000ff1e0ff */
[----:B------:R-:W-:Y:S02]  /*02c0*/  UIADD3.X UR11, UPT, UPT, URZ, UR7, URZ, UP1, !UPT ;  /* 0x00000007ff0b7290 */ /* 0x000fe40008ffe4ff */
[----:B------:R-:W-:-:S07]  /*02d0*/  UIADD3.X UR7, UPT, UPT, URZ, UR7, URZ, UP0, !UPT ;  /* 0x00000007ff077290 */ /* 0x000fce00087fe4ff */
[----:B------:R3:W-:Y:S02]  /*02e0*/  UTMACCTL.PF [UR10] ;  /* 0x000000000a0079b9 */ /* 0x0007e40008040000 */
[----:B------:R3:W-:Y:S02]  /*02f0*/  UTMACCTL.PF [UR6] ;  /* 0x00000000060079b9 */ /* 0x0007e40008040000 */
[----:B---3--:R-:W-:Y:S01]  /*0300*/  NOP ;  /* 0x0000000000007918 */ /* 0x008fe20000000000 */
.L_x_5:
[----:B------:R-:W-:Y:S05]  /*0310*/  BSYNC.RECONVERGENT B0 ;  /* 0x0000000000007941 */ /* 0x000fea0003800200 */
.L_x_4:
[----:B------:R-:W-:Y:S04]  /*0320*/  BSSY.RECONVERGENT B0, `(.L_x_6) ;  /* 0x000000a000007945 */ /* 0x000fe80003800200 */
        /* <DEDUP_REMOVED lines=9> */
.L_x_7:
[----:B------:R-:W-:Y:S05]  /*03c0*/  BSYNC.RECONVERGENT B0 ;  /* 0x0000000000007941 */ /* 0x000fea0003800200 */
.L_x_6:
[----:B------:R-:W3:Y:S01]  /*03d0*/  LDCU.64 UR6, c[0x0][0x888] ;  /* 0x00011100ff0677ac */ /* 0x000ee20008000a00 */
[----:B------:R-:W-:Y:S02]  /*03e0*/  UISETP.EQ.U32.AND UP1, UPT, UR4, URZ, UPT ;  /* 0x000000ff0400728c */ /* 0x000fe4000bf22070 */
[----:B------:R-:W-:Y:S02]  /*03f0*/  UPLOP3.LUT UP2, UPT, UPT, UPT, UPT, 0x80, 0x8 ;  /* 0x000000000008789c */ /* 0x000fe40003f4f070 */
[----:B---3--:R-:W-:-:S04]  /*0400*/  UISETP.NE.U32.AND UP0, UPT, UR6, URZ, UPT ;  /* 0x000000ff0600728c */ /* 0x008fc8000bf05070 */
[----:B------:R-:W-:-:S04]  /*0410*/  UISETP.NE.AND.EX UP0, UPT, UR7, URZ, UPT, UP0 ;  /* 0x000000ff0700728c */ /* 0x000fc8000bf05300 */
[----:B------:R-:W-:-:S04]  /*0420*/  UISETP.EQ.OR.EX UP3, UPT, UR5, URZ, !UP0, UP1 ;  /* 0x000000ff0500728c */ /* 0x000fc8000c762710 */
[----:B------:R-:W-:-:S05]  /*0430*/  UP2UR UR44, UPR, URZ, 0x8 ;  /* 0x00000008ff2c7883 */ /* 0x000fca0008000000 */
[----:B------:R-:W-:Y:S07]  /*0440*/  BRA.U !UP3, `(.L_x_8) ;  /* 0x000000010b207547 */ /* 0x000fee000b800000 */
[----:B------:R-:W-:Y:S01]  /*0450*/  UISETP.NE.U32.AND UP2, UPT, UR4, URZ, UPT ;  /* 0x000000ff0400728c */ /* 0x000fe2000bf45070 */
[----:B-----5:R-:W-:Y:S01]  /*0460*/  FSETP.NEU.AND P0, PT, R83, RZ, PT ;  /* 0x000000ff5300720b */ /* 0x020fe20003f0d000 */
[----:B------:R-:W-:Y:S02]  /*0470*/  USEL UR4, URZ, 0xffffffff, UP0 ;  /* 0xffffffffff047887 */ /* 0x000fe40008000000 */
[----:B------:R-:W-:-:S10]  /*0480*/  UISETP.NE.AND.EX UP2, UPT, UR5, URZ, UPT, UP2 ;  /* 0x000000ff0500728c */ /* 0x000fd4000bf45320 */
[----:B------:R-:W-:Y:S01]  /*0490*/  VOTEU.ANY UP1, P0 ;  /* 0x0000000000ff7886 */ /* 0x000fe20000020100 */
[----:B------:R-:W-:-:S04]  /*04a0*/  @!UP2 USEL UR4, URZ, 0xffffffff, UP1 ;  /* 0xffffffffff04a887 */ /* 0x000fc80008800000 */
[----:B------:R-:W-:-:S04]  /*04b0*/  ULOP3.LUT UR4, UR4, 0x1, URZ, 0xc0, !UPT ;  /* 0x0000000104047892 */ /* 0x000fc8000f8ec0ff */
[----:B------:R-:W-:-:S11]  /*04c0*/  UISETP.NE.U32.AND UP2, UPT, UR4, 0x1, UPT ;  /* 0x000000010400788c */ /* 0x000fd6000bf45070 */
.L_x_8:
[----:B-12---:R-:W1:Y:S01]  /*04d0*/  SHFL.IDX PT, R2, R147, RZ, 0x1f ;  /* 0x00001fff93027589 */ /* 0x006e6200000e0000 */
[----:B------:R-:W-:-:S04]  /*04e0*/  UISETP.NE.AND UP1, UPT, UR8, 0x2, UPT ;  /* 0x000000020800788c */ /* 0x000fc8000bf25270 */
[----:B------:R-:W-:Y:S01]  /*04f0*/  USEL UR7, URZ, 0x1, UP1 ;  /* 0x00000001ff077887 */ /* 0x000fe20008800000 */
[----:B-1----:R-:W-:-:S13]  /*0500*/  ISETP.NE.AND P0, PT, R2, RZ, PT ;  /* 0x000000ff0200720c */ /* 0x002fda0003f05270 */
[----:B------:R-:W-:Y:S05]  /*0510*/  @P0 BRA `(.L_x_9) ;  /* 0x00000004004c0947 */ /* 0x000fea0003800000 */
[----:B------:R-:W-:Y:S01]  /*0520*/  ELECT P0, URZ, PT ;  /* 0x0000000000ff782f */ /* 0x000fe20003800000 */
[----:B------:R-:W-:-:S12]  /*0530*/  BSSY.RECONVERGENT B0, `(.L_x_9) ;  /* 0x0000051000007945 */ /* 0x000fd80003800200 */
[----:B------:R-:W-:Y:S05]  /*0540*/  @!P0 BRA `(.L_x_10) ;  /* 0x00000004003c8947 */ /* 0x000fea0003800000 */
[----:B------:R-:W1:Y:S01]  /*0550*/  S2UR UR5, SR_CgaCtaId ;  /* 0x00000000000579c3 */ /* 0x000e620000008800 */
[----:B------:R-:W-:Y:S01]  /*0560*/  UMOV UR6, 0x400 ;  /* 0x0000040000067882 */ /* 0x000fe20000000000 */
[----:B------:R-:W-:Y:S02]  /*0570*/  UMOV UR4, 0x1 ;  /* 0x0000000100047882 */ /* 0x000fe40000000000 */
[----:B------:R-:W-:-:S04]  /*0580*/  UIADD3 UR10, UPT, UPT, -UR4, 0x100000, URZ ;  /* 0x00100000040a7890 */ /* 0x000fc8000fffe1ff */
[----:B------:R-:W-:Y:S02]  /*0590*/  USHF.L.U32 UR11, UR10, 0xb, URZ ;  /* 0x0000000b0a0b7899 */ /* 0x000fe400080006ff */
[----:B------:R-:W-:Y:S02]  /*05a0*/  USHF.L.U32 UR10, UR10, 0x1, URZ ;  /* 0x000000010a0a7899 */ /* 0x000fe400080006ff */
[----:B-1----:R-:W-:Y:S01]  /*05b0*/  ULEA UR5, UR5, UR6, 0x18 ;  /* 0x0000000605057291 */ /* 0x002fe2000f8ec0ff */
[----:B------:R-:W1:Y:S11]  /*05c0*/  FENCE.VIEW.ASYNC.S ;  /* 0x00000000000073c6 */ /* 0x000e760000000000 */
[----:B-1----:R1:W2:Y:S01]  /*05d0*/  SYNCS.EXCH.64 URZ, [UR5], UR10 ;  /* 0x0000000a05ff75b2 */ /* 0x0022a20008000100 */
[----:B------:R1:W3:Y:S01]  /*05e0*/  SYNCS.EXCH.64 URZ, [UR5+0x118], UR10 ;  /* 0x0001180a05ff75b2 */ /* 0x0002e20008000100 */
[----:B------:R1:W4:Y:S01]  /*05f0*/  SYNCS.EXCH.64 URZ, [UR5+0x8], UR10 ;  /* 0x0000080a05ff75b2 */ /* 0x0003220008000100 */
[----:B------:R1:W1:Y:S01]  /*0600*/  SYNCS.EXCH.64 URZ, [UR5+0x120], UR10 ;  /* 0x0001200a05ff75b2 */ /* 0x0002620008000100 */
        /* <DEDUP_REMOVED lines=66> */
[----:B--234-:R-:W-:Y:S01]  /*0a30*/  NOP ;  /* 0x0000000000007918 */ /* 0x01cfe20000000000 */
.L_x_10:
[----:B-1----:R-:W-:Y:S05]  /*0a40*/  BSYNC.RECONVERGENT B0 ;  /* 0x0000000000007941 */ /* 0x002fea0003800200 */
.L_x_9:
[----:B------:R-:W1:Y:S01]  /*0a50*/  SHFL.IDX PT, R2, R147, RZ, 0x1f ;  /* 0x00001fff93027589 */ /* 0x000e6200000e0000 */
[----:B------:R-:W-:Y:S01]  /*0a60*/  NOP ;  /* 0x0000000000007918 */ /* 0x000fe20000000000 */
[----:B-1----:R-:W-:-:S13]  /*0a70*/  ISETP.NE.AND P0, PT, R2, 0x1, PT ;  /* 0x000000010200780c */ /* 0x002fda0003f05270 */
[----:B------:R-:W-:Y:S05]  /*0a80*/  @P0 BRA `(.L_x_11) ;  /* 0x0000000000480947 */ /* 0x000fea0003800000 */
[----:B------:R-:W1:Y:S01]  /*0a90*/  S2UR UR6, SR_CgaCtaId ;  /* 0x00000000000679c3 */ /* 0x000e620000008800 */
[----:B------:R-:W-:Y:S01]  /*0aa0*/  UMOV UR9, 0x400 ;  /* 0x0000040000097882 */ /* 0x000fe20000000000 */
[----:B------:R-:W-:Y:S01]  /*0ab0*/  UMOV UR5, 0x20 ;  /* 0x0000002000057882 */ /* 0x000fe20000000000 */
[----:B------:R-:W-:Y:S01]  /*0ac0*/  UMOV UR4, 0x80 ;  /* 0x0000008000047882 */ /* 0x000fe20000000000 */
[----:B------:R-:W-:-:S04]  /*0ad0*/  UIADD3 UR10, UPT, UPT, -UR5, 0x100000, URZ ;  /* 0x00100000050a7890 */ /* 0x000fc8000fffe1ff */
[----:B------:R-:W-:Y:S02]  /*0ae0*/  USHF.L.U32 UR11, UR10, 0xb, URZ ;  /* 0x0000000b0a0b7899 */ /* 0x000fe400080006ff */
[----:B------:R-:W-:Y:S02]  /*0af0*/  USHF.L.U32 UR10, UR10, 0x1, URZ ;  /* 0x000000010a0a7899 */ /* 0x000fe400080006ff */
[----:B------:R-:W-:-:S04]  /*0b00*/  UIADD3 UR4, UPT, UPT, -UR4, 0x100000, URZ ;  /* 0x0010000004047890 */ /* 0x000fc8000fffe1ff */
[----:B------:R-:W-:Y:S02]  /*0b10*/  USHF.L.U32 UR5, UR4, 0xb, URZ ;  /* 0x0000000b04057899 */ /* 0x000fe400080006ff */
[----:B------:R-:W-:Y:S01]  /*0b20*/  USHF.L.U32 UR4, UR4, 0x1, URZ ;  /* 0x0000000104047899 */ /* 0x000fe200080006ff */
[----:B------:R-:W-:Y:S01]  /*0b30*/  ELECT P0, URZ, PT ;  /* 0x0000000000ff782f */ /* 0x000fe20003800000 */
[----:B-1----:R-:W-:Y:S01]  /*0b40*/  ULEA UR6, UR6, UR9, 0x18 ;  /* 0x0000000906067291 */ /* 0x002fe2000f8ec0ff */
[----:B------:R-:W1:Y:S11]  /*0b50*/  FENCE.VIEW.ASYNC.S ;  /* 0x00000000000073c6 */ /* 0x000e760000000000 */
[----:B-1----:R1:W2:Y:S01]  /*0b60*/  SYNCS.EXCH.64 URZ, [UR6+0x230], UR10 ;  /* 0x0002300a06ff75b2 */ /* 0x0022a20008000100 */
[----:B------:R1:W3:Y:S01]  /*0b70*/  SYNCS.EXCH.64 URZ, [UR6+0x240], UR4 ;  /* 0x0002400406ff75b2 */ /* 0x0002e20008000100 */
[----:B------:R1:W4:Y:S01]  /*0b80*/  SYNCS.EXCH.64 URZ, [UR6+0x238], UR10 ;  /* 0x0002380a06ff75b2 */ /* 0x0003220008000100 */
[----:B------:R1:W1:Y:S01]  /*0b90*/  SYNCS.EXCH.64 URZ, [UR6+0x248], UR4 ;  /* 0x0002480406ff75b2 */ /* 0x0002620008000100 */
[----:B------:R-:W-:Y:S01]  /*0ba0*/  NOP ;  /* 0x0000000000007918 */ /* 0x000fe20000000000 */
.L_x_11:
[----:B------:R-:W2:Y:S01]  /*0bb0*/  SHFL.IDX PT, R2, R147, RZ, 0x1f ;  /* 0x00001fff93027589 */ /* 0x000ea200000e0000 */
[----:B------:R-:W-:Y:S01]  /*0bc0*/  NOP ;  /* 0x0000000000007918 */ /* 0x000fe20000000000 */
[----:B--2---:R-:W-:-:S13]  /*0bd0*/  ISETP.NE.AND P0, PT, R2, 0x3, PT ;  /* 0x000000030200780c */ /* 0x004fda0003f05270 */
[----:B------:R-:W-:Y:S05]  /*0be0*/  @P0 BRA `(.L_x_12) ;  /* 0x0000000000300947 */ /* 0x000fea0003800000 */
[----:B-1----:R-:W1:Y:S01]  /*0bf0*/  S2UR UR5, SR_CgaCtaId ;  /* 0x00000000000579c3 */ /* 0x002e620000008800 */
[----:B------:R-:W-:Y:S01]  /*0c00*/  UMOV UR6, 0x400 ;  /* 0x0000040000067882 */ /* 0x000fe20000000000 */
[----:B------:R-:W-:Y:S01]  /*0c10*/  UMOV UR4, 0x20 ;  /* 0x0000002000047882 */ /* 0x000fe20000000000 */
[----:B------:R-:W-:Y:S01]  /*0c20*/  ELECT P0, URZ, PT ;  /* 0x0000000000ff782f */ /* 0x000fe20003800000 */
[----:B------:R-:W-:-:S04]  /*0c30*/  UIADD3 UR10, UPT, UPT, -UR4, 0x100000, URZ ;  /* 0x00100000040a7890 */ /* 0x000fc8000fffe1ff */
[----:B------:R-:W-:Y:S02]  /*0c40*/  USHF.L.U32 UR11, UR10, 0xb, URZ ;  /* 0x0000000b0a0b7899 */ /* 0x000fe400080006ff */
[----:B------:R-:W-:Y:S02]  /*0c50*/  USHF.L.U32 UR10, UR10, 0x1, URZ ;  /* 0x000000010a0a7899 */ /* 0x000fe400080006ff */
[----:B-1----:R-:W-:Y:S01]  /*0c60*/  ULEA UR5, UR5, UR6, 0x18 ;  /* 0x0000000605057291 */ /* 0x002fe2000f8ec0ff */
[----:B------:R-:W1:Y:S11]  /*0c70*/  FENCE.VIEW.ASYNC.S ;  /* 0x00000000000073c6 */ /* 0x000e760000000000 */
[----:B-1----:R2:W1:Y:S01]  /*0c80*/  SYNCS.EXCH.64 URZ, [UR5+0x250], UR10 ;  /* 0x0002500a05ff75b2 */ /* 0x0024620008000100 */
[----:B------:R2:W1:Y:S02]  /*0c90*/  SYNCS.EXCH.64 URZ, [UR5+0x258], UR10 ;  /* 0x0002580a05ff75b2 */ /* 0x0004640008000100 */
[----:B--2---:R-:W-:Y:S01]  /*0ca0*/  NOP ;  /* 0x0000000000007918 */ /* 0x004fe20000000000 */
.L_x_12:
[----:B------:R-:W2:Y:S01]  /*0cb0*/  SHFL.IDX PT, R2, R147, RZ, 0x1f ;  /* 0x00001fff93027589 */ /* 0x000ea200000e0000 */
[----:B------:R-:W-:Y:S01]  /*0cc0*/  NOP ;  /* 0x0000000000007918 */ /* 0x000fe20000000000 */
[----:B--2---:R-:W-:-:S13]  /*0cd0*/  ISETP.NE.AND P0, PT, R2, 0x4, PT ;  /* 0x000000040200780c */ /* 0x004fda0003f05270 */
[----:B------:R-:W-:Y:S05]  /*0ce0*/  @P0 BRA `(.L_x_13) ;  /* 0x00000000004c0947 */ /* 0x000fea0003800000 */
[----:B-1----:R-:W1:Y:S01]  /*0cf0*/  S2UR UR5, SR_CgaCtaId ;  /* 0x00000000000579c3 */ /* 0x002e620000008800 */
[----:B------:R-:W-:Y:S01]  /*0d00*/  UMOV UR9, 0x100 ;  /* 0x0000010000097882 */ /* 0x000fe20000000000 */
[----:B------:R-:W-:Y:S01]  /*0d10*/  UMOV UR6, 0x400 ;  /* 0x0000040000067882 */ /* 0x000fe20000000000 */
[----:B------:R-:W-:Y:S01]  /*0d20*/  USEL UR9, UR9, 0xe0, UP2 ;  /* 0x000000e009097887 */ /* 0x000fe20009000000 */
[----:B------:R-:W-:Y:S01]  /*0d30*/  UMOV UR4, 0x1 ;  /* 0x0000000100047882 */ /* 0x000fe20000000000 */
[----:B------:R-:W-:Y:S01]  /*0d40*/  ELECT P0, URZ, PT ;  /* 0x0000000000ff782f */ /* 0x000fe20003800000 */
[----:B------:R-:W-:-:S04]  /*0d50*/  UIADD3 UR10, UPT, UPT, -UR4, 0x100000, URZ ;  /* 0x00100000040a7890 */ /* 0x000fc8000fffe1ff */
[----:B------:R-:W-:Y:S02]  /*0d60*/  USHF.L.U32 UR11, UR10, 0xb, URZ ;  /* 0x0000000b0a0b7899 */ /* 0x000fe400080006ff */
[----:B------:R-:W-:Y:S02]  /*0d70*/  USHF.L.U32 UR10, UR10, 0x1, URZ ;  /* 0x000000010a0a7899 */ /* 0x000fe400080006ff */
[----:B------:R-:W-:-:S04]  /*0d80*/  UIADD3 UR12, UPT, UPT, -UR9, 0x100000, URZ ;  /* 0x00100000090c7890 */ /* 0x000fc8000fffe1ff */
[----:B------:R-:W-:Y:S02]  /*0d90*/  USHF.L.U32 UR13, UR12, 0xb, URZ ;  /* 0x0000000b0c0d7899 */ /* 0x000fe400080006ff */
[----:B------:R-:W-:Y:S02]  /*0da0*/  USHF.L.U32 UR12, UR12, 0x1, URZ ;  /* 0x000000010c0c7899 */ /* 0x000fe400080006ff */
[----:B-1----:R-:W-:Y:S01]  /*0db0*/  ULEA UR5, UR5, UR6, 0x18 ;  /* 0x0000000605057291 */ /* 0x002fe2000f8ec0ff */
[----:B------:R-:W1:Y:S11]  /*0dc0*/  FENCE.VIEW.ASYNC.S ;  /* 0x00000000000073c6 */ /* 0x000e760000000000 */
[----:B-1----:R2:W1:Y:S01]  /*0dd0*/  SYNCS.EXCH.64 URZ, [UR5+0x260], UR10 ;  /* 0x0002600a05ff75b2 */ /* 0x0024620008000100 */
[----:B------:R2:W1:Y:S01]  /*0de0*/  SYNCS.EXCH.64 URZ, [UR5+0x270], UR12 ;  /* 0x0002700c05ff75b2 */ /* 0x0004620008000100 */
[----:B------:R2:W1:Y:S01]  /*0df0*/  SYNCS.EXCH.64 URZ, [UR5+0x268], UR10 ;  /* 0x0002680a05ff75b2 */ /* 0x0004620008000100 */
[----:B------:R2:W1:Y:S02]  /*0e00*/  SYNCS.EXCH.64 URZ, [UR5+0x278], UR12 ;  /* 0x0002780c05ff75b2 */ /* 0x0004640008000100 */
[----:B--2---:R-:W-:Y:S01]  /*0e10*/  NOP ;  /* 0x0000000000007918 */ /* 0x004fe20000000000 */
.L_x_13:
[----:B------:R-:W2:Y:S01]  /*0e20*/  SHFL.IDX PT, R2, R147, RZ, 0x1f ;  /* 0x00001fff93027589 */ /* 0x000ea200000e0000 */
[----:B------:R-:W-:Y:S01]  /*0e30*/  NOP ;  /* 0x0000000000007918 */ /* 0x000fe20000000000 */
[----:B--2---:R-:W-:-:S13]  /*0e40*/  ISETP.NE.AND P0, PT, R2, 0x5, PT ;  /* 0x000000050200780c */ /* 0x004fda0003f05270 */
[----:B------:R-:W-:Y:S05]  /*0e50*/  @P0 BRA `(.L_x_14) ;  /* 0x0000000000580947 */ /* 0x000fea0003800000 */
[----:B-1----:R-:W1:Y:S01]  /*0e60*/  S2UR UR6, SR_CgaCtaId ;  /* 0x00000000000679c3 */ /* 0x002e620000008800 */
        /* <DEDUP_REMOVED lines=12> */
[----:B-1----:R2:W1:Y:S01]  /*0f30*/  SYNCS.EXCH.64 URZ, [UR6+0x280], UR10 ;  /* 0x0002800a06ff75b2 */ /* 0x0024620008000100 */
[----:B------:R2:W1:Y:S01]  /*0f40*/  SYNCS.EXCH.64 URZ, [UR6+0x2a0], UR4 ;  /* 0x0002a00406ff75b2 */ /* 0x0004620008000100 */
[----:B------:R2:W1:Y:S01]  /*0f50*/  SYNCS.EXCH.64 URZ, [UR6+0x288], UR10 ;  /* 0x0002880a06ff75b2 */ /* 0x0004620008000100 */
[----:B------:R2:W1:Y:S01]  /*0f60*/  SYNCS.EXCH.64 URZ, [UR6+0x2a8], UR4 ;  /* 0x0002a80406ff75b2 */ /* 0x0004620008000100 */
[----:B------:R2:W1:Y:S01]  /*0f70*/  SYNCS.EXCH.64 URZ, [UR6+0x290], UR10 ;  /* 0x0002900a06ff75b2 */ /* 0x0004620008000100 */
[----:B------:R2:W1:Y:S01]  /*0f80*/  SYNCS.EXCH.64 URZ, [UR6+0x2b0], UR4 ;  /* 0x0002b00406ff75b2 */ /* 0x0004620008000100 */
[----:B------:R2:W1:Y:S01]  /*0f90*/  SYNCS.EXCH.64 URZ, [UR6+0x298], UR10 ;  /* 0x0002980a06ff75b2 */ /* 0x0004620008000100 */
[----:B------:R2:W1:Y:S02]  /*0fa0*/  SYNCS.EXCH.64 URZ, [UR6+0x2b8], UR4 ;  /* 0x0002b80406ff75b2 */ /* 0x0004640008000100 */
[----:B--2---:R-:W-:Y:S01]  /*0fb0*/  NOP ;  /* 0x0000000000007918 */ /* 0x004fe20000000000 */
.L_x_14:
        /* <DEDUP_REMOVED lines=18> */
.L_x_15:
[----:B-1----:R-:W1:Y:S01]  /*10e0*/  S2UR UR5, SR_CTAID.X ;  /* 0x00000000000579c3 */ /* 0x002e620000002500 */
[----:B------:R-:W-:-:S05]  /*10f0*/  CS2R.32 R141, SR_CgaSize ;  /* 0x00000000008d7805 */ /* 0x000fca0000008a00 */
[----:B------:R-:W-:-:S05]  /*1100*/  IMAD R141, R141, -0xa0, RZ ;  /* 0xffffff608d8d7824 */ /* 0x000fca00078e02ff */
[----:B------:R-:W-:-:S14]  /*1110*/  R2UR UR9, R141 ;  /* 0x000000008d0972ca */ /* 0x000fdc00000e0000 */
[----:B------:R-:W2:Y:S01]  /*1120*/  LDCU UR9, c[0x0][UR9+0x2b0] ;  /* 0x00005600090977ac */ /* 0x000ea20008000800 */
[----:B------:R-:W-:Y:S01]  /*1130*/  NOP ;  /* 0x0000000000007918 */ /* 0x000fe20000000000 */
[----:B------:R-:W-:-:S05]  /*1140*/  CS2R.32 R141, SR_CgaSize ;  /* 0x00000000008d7805 */ /* 0x000fca0000008a00 */
[----:B------:R-:W-:-:S05]  /*1150*/  IMAD R141, R141, -0xa0, RZ ;  /* 0xffffff608d8d7824 */ /* 0x000fca00078e02ff */
[----:B------:R-:W-:-:S14]  /*1160*/  R2UR UR6, R141 ;  /* 0x000000008d0672ca */ /* 0x000fdc00000e0000 */
[----:B------:R-:W3:Y:S01]  /*1170*/  LDCU UR6, c[0x0][UR6+0x2b4] ;  /* 0x00005680060677ac */ /* 0x000ee20008000800 */
[----:B------:R-:W4:Y:S08]  /*1180*/  S2UR UR4, SR_CTAID.Y ;  /* 0x00000000000479c3 */ /* 0x000f300000002600 */
[----:B------:R-:W3:Y:S01]  /*1190*/  LDC R10, c[0x0][0xb24] ;  /* 0x0002c900ff0a7b82 */ /* 0x000ee20000000800 */
[----:B-1----:R-:W-:-:S02]  /*11a0*/  I2FP.F32.U32 R139, UR5 ;  /* 0x00000005008b7c45 */ /* 0x002fc40008201000 */
[----:B------:R-:W-:-:S05]  /*11b0*/  CS2R.32 R3, SR_CgaSize ;  /* 0x0000000000037805 */ /* 0x000fca0000008a00 */
[----:B------:R-:W-:-:S06]  /*11c0*/  IMAD R3, R3, -0xa0, RZ ;  /* 0xffffff6003037824 */ /* 0x000fcc00078e02ff */
[----:B------:R-:W1:Y:S01]  /*11d0*/  LDC R3, c[0x0][R3+0x2a0] ;  /* 0x0000a80003037b82 */ /* 0x000e620000000800 */
[----:B------:R-:W-:Y:S01]  /*11e0*/  MOV R141, UR5 ;  /* 0x00000005008d7c02 */ /* 0x000fe20008000f00 */
[----:B--2---:R-:W-:Y:S01]  /*11f0*/  FMUL R139, R139, UR9 ;  /* 0x000000098b8b7c20 */ /* 0x004fe20008400000 */
[----:B----4-:R-:W-:Y:S02]  /*1200*/  I2FP.F32.U32 R138, UR4 ;  /* 0x00000004008a7c45 */ /* 0x010fe40008201000 */
[----:B------:R-:W-:-:S05]  /*1210*/  CS2R.32 R2, SR_CgaSize ;  /* 0x0000000000027805 */ /* 0x000fca0000008a00 */
[----:B------:R-:W-:-:S06]  /*1220*/  IMAD R2, R2, -0xa0, RZ ;  /* 0xffffff6002027824 */ /* 0x000fcc00078e02ff */
[----:B------:R-:W2:Y:S01]  /*1230*/  LDC R2, c[0x0][R2+0x2a4] ;  /* 0x0000a90002027b82 */ /* 0x000ea20000000800 */
[----:B------:R-:W-:Y:S01]  /*1240*/  MOV R140, UR4 ;  /* 0x00000004008c7c02 */ /* 0x000fe20008000f00 */
[----:B------:R-:W4:Y:S01]  /*1250*/  F2I.U32.TRUNC.NTZ R139, R139 ;  /* 0x0000008b008b7305 */ /* 0x000f22000020f000 */
[----:B---3--:R-:W-:-:S05]  /*1260*/  FMUL R138, R138, UR6 ;  /* 0x000000068a8a7c20 */ /* 0x008fca0008400000 */
[----:B------:R-:W-:Y:S01]  /*1270*/  BAR.SYNC.DEFER_BLOCKING 0x0 ;  /* 0x0000000000007b1d */ /* 0x000fe20000010000 */
[----:B------:R-:W-:-:S05]  /*1280*/  ISETP.GE.AND P0, PT, R10, 0x1, PT ;  /* 0x000000010a00780c */ /* 0x000fca0003f06270 */
[----:B------:R-:W3:Y:S02]  /*1290*/  F2I.U32.TRUNC.NTZ R138, R138 ;  /* 0x0000008a008a7305 */ /* 0x000ee4000020f000 */
[----:B------:R-:W2:Y:S01]  /*12a0*/  S2UR UR36, SR_CTAID.Z ;  /* 0x00000000002479c3 */ /* 0x000ea20000002700 */
[----:B----4-:R-:W-:-:S05]  /*12b0*/  IADD3 R139, PT, PT, -R139, RZ, RZ ;  /* 0x000000ff8b8b7210 */ /* 0x010fca0007ffe1ff */
[----:B-1----:R-:W-:Y:S01]  /*12c0*/  IMAD R139, R3, R139, UR5 ;  /* 0x00000005038b7e24 */ /* 0x002fe2000f8e028b */
[----:B---3--:R-:W-:-:S05]  /*12d0*/  IADD3 R138, PT, PT, -R138, RZ, RZ ;  /* 0x000000ff8a8a7210 */ /* 0x008fca0007ffe1ff */
[----:B--2---:R-:W-:Y:S01]  /*12e0*/  IMAD R138, R2, R138, UR4 ;  /* 0x00000004028a7e24 */ /* 0x004fe2000f8e028a */
[----:B------:R-:W-:Y:S06]  /*12f0*/  @!P0 BRA `(.L_x_16) ;  /* 0x0000000000b88947 */ /* 0x000fec0003800000 */
[----:B------:R-:W1:Y:S01]  /*1300*/  LDC.64 R4, c[0x0][0xb18] ;  /* 0x0002c600ff047b82 */ /* 0x000e620000000a00 */
[----:B------:R-:W-:-:S07]  /*1310*/  ISETP.NE.AND P0, PT, R10, 0x1, PT ;  /* 0x000000010a00780c */ /* 0x000fce0003f05270 */
[----:B------:R-:W2:Y:S08]  /*1320*/  LDC R9, c[0x0][0xb0c] ;  /* 0x0002c300ff097b82 */ /* 0x000eb00000000800 */
[----:B------:R-:W3:Y:S08]  /*1330*/  LDC R12, c[0x0][0x370] ;  /* 0x0000dc00ff0c7b82 */ /* 0x000ef00000000800 */
[----:B------:R-:W4:Y:S01]  /*1340*/  LDC R11, c[0x0][0x374] ;  /* 0x0000dd00ff0b7b82 */ /* 0x000f220000000800 */
[----:B-1----:R-:W-:-:S07]  /*1350*/  ISETP.NE.AND P1, PT, R4, 0x1, PT ;  /* 0x000000010400780c */ /* 0x002fce0003f25270 */
[----:B------:R-:W3:Y:S01]  /*1360*/  LDC.64 R6, c[0x0][0xb10] ;  /* 0x0002c400ff067b82 */ /* 0x000ee20000000a00 */
[----:B--2---:R-:W-:-:S07]  /*1370*/  ISETP.NE.AND P2, PT, R9, 0x1, PT ;  /* 0x000000010900780c */ /* 0x004fce0003f45270 */
[----:B------:R-:W1:Y:S08]  /*1380*/  LDC R8, c[0x0][0xb20] ;  /* 0x0002c800ff087b82 */ /* 0x000e700000000800 */
[----:B------:R-:W2:Y:S01]  /*1390*/  LDC.64 R2, c[0x0][0xb28] ;  /* 0x0002ca00ff027b82 */ /* 0x000ea20000000a00 */
[----:B----4-:R-:W-:-:S04]  /*13a0*/  IMAD.HI.U32 R13, R11, R5, RZ ;  /* 0x000000050b0d7227 */ /* 0x010fc800078e00ff */
[----:B------:R-:W-:-:S04]  /*13b0*/  IMAD.HI.U32 R5, R140, R5, RZ ;  /* 0x000000058c057227 */ /* 0x000fc800078e00ff */
[----:B---3--:R-:W-:-:S05]  /*13c0*/  IMAD.HI.U32 R14, R12, R6, RZ ;  /* 0x000000060c0e7227 */ /* 0x008fca00078e00ff */
[-C--:B------:R-:W-:Y:S01]  /*13d0*/  @P2 SHF.R.U32.HI R12, RZ, R7.reuse, R14 ;  /* 0x00000007ff0c2219 */ /* 0x080fe2000001160e */
[----:B------:R-:W-:Y:S01]  /*13e0*/  IMAD.HI.U32 R14, R141, R6, RZ ;  /* 0x000000068d0e7227 */ /* 0x000fe200078e00ff */
[-C--:B-1----:R-:W-:Y:S02]  /*13f0*/  @P1 SHF.R.U32.HI R11, RZ, R8.reuse, R13 ;  /* 0x00000008ff0b1219 */ /* 0x082fe4000001160d */
[----:B------:R-:W-:Y:S02]  /*1400*/  SHF.R.U32.HI R5, RZ, R8, R5 ;  /* 0x00000008ff057219 */ /* 0x000fe40000011605 */
[----:B------:R-:W-:Y:S02]  /*1410*/  SHF.R.U32.HI R14, RZ, R7, R14 ;  /* 0x00000007ff0e7219 */ /* 0x000fe4000001160e */
[----:B------:R-:W-:Y:S01]  /*1420*/  SEL R5, R140, R5, !P1 ;  /* 0x000000058c057207 */ /* 0x000fe20004800000 */
[----:B--2---:R-:W-:Y:S01]  /*1430*/  IMAD.HI.U32 R13, R11, R2, RZ ;  /* 0x000000020b0d7227 */ /* 0x004fe200078e00ff */
[----:B------:R-:W-:-:S03]  /*1440*/  SEL R14, R141, R14, !P2 ;  /* 0x0000000e8d0e7207 */ /* 0x000fc60005000000 */
[----:B------:R-:W-:Y:S01]  /*1450*/  IMAD.HI.U32 R6, R12, R2, RZ ;  /* 0x000000020c067227 */ /* 0x000fe200078e00ff */
[----:B------:R-:W-:-:S04]  /*1460*/  @P0 SHF.R.U32.HI R11, RZ, R3, R13 ;  /* 0x00000003ff0b0219 */ /* 0x000fc8000001160d */
[----:B------:R-:W-:Y:S01]  /*1470*/  @P0 SHF.R.U32.HI R12, RZ, R3, R6 ;  /* 0x00000003ff0c0219 */ /* 0x000fe20000011606 */
[----:B------:R-:W-:-:S04]  /*1480*/  IMAD R11, R11, R10, RZ ;  /* 0x0000000a0b0b7224 */ /* 0x000fc800078e02ff */
[----:B------:R-:W-:Y:S01]  /*1490*/  IMAD R6, R12, R10, RZ ;  /* 0x0000000a0c067224 */ /* 0x000fe200078e02ff */
[----:B------:R-:W-:-:S04]  /*14a0*/  ISETP.GE.AND P1, PT, R5, R11, PT ;  /* 0x0000000b0500720c */ /* 0x000fc80003f26270 */
[----:B------:R-:W-:Y:S01]  /*14b0*/  ISETP.GE.OR P1, PT, R14, R6, P1 ;  /* 0x000000060e00720c */ /* 0x000fe20000f26670 */
[----:B------:R-:W-:-:S05]  /*14c0*/  IMAD.HI.U32 R6, R5, R2, RZ ;  /* 0x0000000205067227 */ /* 0x000fca00078e00ff */
[----:B------:R-:W-:-:S04]  /*14d0*/  SHF.R.U32.HI R6, RZ, R3, R6 ;  /* 0x00000003ff067219 */ /* 0x000fc80000011606 */
[----:B------:R-:W-:-:S03]  /*14e0*/  SEL R6, R5, R6, !P0 ;  /* 0x0000000605067207 */ /* 0x000fc60004000000 */
[----:B------:R-:W-:Y:S01]  /*14f0*/  @!P1 IMAD.HI.U32 R7, R14, R2, RZ ;  /* 0x000000020e079227 */ /* 0x000fe200078e00ff */
[----:B------:R-:W-:-:S04]  /*1500*/  IADD3 R2, PT, PT, -R6, RZ, RZ ;  /* 0x000000ff06027210 */ /* 0x000fc80007ffe1ff */
[----:B------:R-:W-:Y:S01]  /*1510*/  @!P1 SHF.R.U32.HI R3, RZ, R3, R7 ;  /* 0x00000003ff039219 */ /* 0x000fe20000011607 */
[----:B------:R-:W-:Y:S01]  /*1520*/  IMAD R2, R10, R2, R5 ;  /* 0x000000020a027224 */ /* 0x000fe200078e0205 */
[----:B------:R-:W-:Y:S02]  /*1530*/  IADD3 R7, PT, PT, -R5, RZ, RZ ;  /* 0x000000ff05077210 */ /* 0x000fe40007ffe1ff */
[----:B------:R-:W-:-:S03]  /*1540*/  @!P1 SEL R3, R14, R3, !P0 ;  /* 0x000000030e039207 */ /* 0x000fc60004000000 */
[----:B------:R-:W-:Y:S02]  /*1550*/  IMAD R7, R4, R7, R140 ;  /* 0x0000000704077224 */ /* 0x000fe400078e028c */
[--C-:B------:R-:W-:Y:S02]  /*1560*/  @!P1 IMAD.IADD R6, R6, 0x1, -R3.reuse ;  /* 0x0000000106069824 */ /* 0x100fe400078e0a03 */
[----:B------:R-:W-:Y:S01]  /*1570*/  @!P1 IMAD R3, R2, R12, R3 ;  /* 0x0000000c02039224 */ /* 0x000fe200078e0203 */
[----:B------:R-:W-:Y:S01]  /*1580*/  IADD3 R2, PT, PT, -R14, RZ, RZ ;  /* 0x000000ff0e027210 */ /* 0x000fe20007ffe1ff */
[----:B------:R-:W-:Y:S02]  /*1590*/  @!P1 IMAD R5, R6, R10, R14 ;  /* 0x0000000a06059224 */ /* 0x000fe400078e020e */
[----:B------:R-:W-:Y:S02]  /*15a0*/  @!P1 IMAD.MOV.U32 R14, RZ, RZ, R3 ;  /* 0x000000ffff0e9224 */ /* 0x000fe400078e0003 */
[----:B------:R-:W-:-:S02]  /*15b0*/  IMAD R2, R9, R2, R141 ;  /* 0x0000000209027224 */ /* 0x000fc400078e028d */
[----:B------:R-:W-:Y:S02]  /*15c0*/  IMAD R140, R5, R4, R7 ;  /* 0x00000004058c7224 */ /* 0x000fe400078e0207 */
[----:B------:R-:W-:Y:S02]  /*15d0*/  IMAD R141, R14, R9, R2 ;  /* 0x000000090e8d7224 */ /* 0x000fe400078e0202 */
.L_x_16:
[----:B------:R-:W1:Y:S01]  /*15e0*/  LDCU UR4, c[0x0][0xb30] ;  /* 0x00016600ff0477ac */ /* 0x000e620008000800 */
[----:B------:R-:W2:Y:S08]  /*15f0*/  S2UR UR37, SR_CgaCtaId ;  /* 0x00000000002579c3 */ /* 0x000eb00000008800 */
[----:B------:R-:W3:Y:S01]  /*1600*/  LDC R76, c[0x0][0xb24] ;  /* 0x0002c900ff4c7b82 */ /* 0x000ee20000000800 */
[----:B-1----:R-:W-:-:S09]  /*1610*/  UISETP.NE.AND UP1, UPT, UR4, 0x1, UPT ;  /* 0x000000010400788c */ /* 0x002fd2000bf25270 */
[----:B--2---:R-:W-:Y:S05]  /*1620*/  BRA.U UP1, `(.L_x_17) ;  /* 0x0000000101407547 */ /* 0x004fea000b800000 */
[----:B------:R-:W1:Y:S08]  /*1630*/  LDC.64 R4, c[0x0][0xb10] ;  /* 0x0002c400ff047b82 */ /* 0x000e700000000a00 */
[----:B------:R-:W2:Y:S08]  /*1640*/  LDC.64 R2, c[0x0][0xb18] ;  /* 0x0002c600ff027b82 */ /* 0x000eb00000000a00 */
[----:B------:R-:W4:Y:S08]  /*1650*/  LDC R6, c[0x0][0xb20] ;  /* 0x0002c800ff067b82 */ /* 0x000f300000000800 */
[----:B------:R-:W3:Y:S01]  /*1660*/  LDC R7, c[0x0][0xb0c] ;  /* 0x0002c300ff077b82 */ /* 0x000ee20000000800 */
[----:B-1----:R-:W-:-:S05]  /*1670*/  IMAD.HI.U32 R4, R141, R4, RZ ;  /* 0x000000048d047227 */ /* 0x002fca00078e00ff */
[----:B------:R-:W-:Y:S01]  /*1680*/  SHF.R.U32.HI R4, RZ, R5, R4 ;  /* 0x00000005ff047219 */ /* 0x000fe20000011604 */
[----:B--2---:R-:W-:Y:S01]  /*1690*/  IMAD.HI.U32 R3, R140, R3, RZ ;  /* 0x000000038c037227 */ /* 0x004fe200078e00ff */
[----:B------:R-:W-:-:S04]  /*16a0*/  ISETP.NE.AND P0, PT, R2, 0x1, PT ;  /* 0x000000010200780c */ /* 0x000fc80003f05270 */
[----:B----4-:R-:W-:-:S04]  /*16b0*/  SHF.R.U32.HI R3, RZ, R6, R3 ;  /* 0x00000006ff037219 */ /* 0x010fc80000011603 */
[----:B------:R-:W-:Y:S02]  /*16c0*/  SEL R3, R140, R3, !P0 ;  /* 0x000000038c037207 */ /* 0x000fe40004000000 */
[----:B---3--:R-:W-:-:S04]  /*16d0*/  ISETP.NE.AND P1, PT, R7, 0x1, PT ;  /* 0x000000010700780c */ /* 0x008fc80003f25270 */
[----:B------:R-:W-:-:S05]  /*16e0*/  SEL R4, R141, R4, !P1 ;  /* 0x000000048d047207 */ /* 0x000fca0004800000 */
[----:B------:R-:W-:Y:S02]  /*16f0*/  IMAD.IADD R5, R3, 0x1, -R4 ;  /* 0x0000000103057824 */ /* 0x000fe400078e0a04 */
[----:B------:R-:W-:Y:S02]  /*1700*/  IMAD.IADD R3, R4, 0x1, -R3 ;  /* 0x0000000104037824 */ /* 0x000fe400078e0a03 */
[----:B------:R-:W-:Y:S02]  /*1710*/  IMAD R141, R5, R7, R141 ;  /* 0x00000007058d7224 */ /* 0x000fe400078e028d */
[----:B------:R-:W-:-:S07]  /*1720*/  IMAD R140, R3, R2, R140 ;  /* 0x00000002038c7224 */ /* 0x000fce00078e028c */
.L_x_17:
[----:B------:R-:W-:Y:S01]  /*1730*/  BAR.SYNC.DEFER_BLOCKING 0x0 ;  /* 0x0000000000007b1d */ /* 0x000fe20000010000 */
[----:B------:R-:W-:Y:S01]  /*1740*/  UISETP.NE.AND UP1, UPT, UR8, 0x2, UPT ;  /* 0x000000020800788c */ /* 0x000fe2000bf25270 */
[----:B------:R-:W-:Y:S02]  /*1750*/  ISETP.NE.OR P5, PT, R0, 0x2, !P5 ;  /* 0x000000020000780c */ /* 0x000fe40006fa5670 */
[----:B------:R-:W-:-:S06]  /*1760*/  LOP3.LUT R2, R153, 0x1f, RZ, 0xc0, !PT ;  /* 0x0000001f99027812 */ /* 0x000fcc00078ec0ff */
[----:B------:R-:W-:Y:S05]  /*1770*/  BRA.U UP1, `(.L_x_18) ;  /* 0x0000002101b87547 */ /* 0x000fea000b800000 */
[----:B------:R-:W1:Y:S01]  /*1780*/  LDCU UR15, c[0x0][0x38c] ;  /* 0x00007180ff0f77ac */ /* 0x000e620008000800 */
[----:B------:R-:W2:Y:S01]  /*1790*/  LDC R8, c[0x0][0x370] ;  /* 0x0000dc00ff087b82 */ /* 0x000ea20000000800 */
[----:B------:R-:W-:Y:S01]  /*17a0*/  PLOP3.LUT P1, PT, PT, PT, UP2, 0x80, 0x8 ;  /* 0x000000000008781c */ /* 0x000fe20003f2f028 */
[----:B------:R-:W-:Y:S01]  /*17b0*/  IMAD.MOV.U32 R15, RZ, RZ, 0x1 ;  /* 0x00000001ff0f7424 */ /* 0x000fe200078e00ff */
[----:B------:R-:W-:Y:S01]  /*17c0*/  ISETP.EQ.OR P4, PT, R2, RZ, P5 ;  /* 0x000000ff0200720c */ /* 0x000fe20002f82670 */
[----:B------:R-:W-:Y:S01]  /*17d0*/  IMAD.MOV.U32 R14, RZ, RZ, RZ ;  /* 0x000000ffff0e7224 */ /* 0x000fe200078e00ff */
[----:B------:R-:W-:Y:S02]  /*17e0*/  PLOP3.LUT P1, PT, P1, PT, PT, 0x8, 0x80 ;  /* 0x000000000080781c */ /* 0x000fe40000f2e170 */
[----:B------:R-:W-:Y:S01]  /*17f0*/  CS2R R12, SRZ ;  /* 0x00000000000c7805 */ /* 0x000fe2000001ff00 */
[----:B------:R-:W-:Y:S01]  /*1800*/  IMAD.MOV.U32 R11, RZ, RZ, 0x1 ;  /* 0x00000001ff0b7424 */ /* 0x000fe200078e00ff */
[----:B------:R-:W4:Y:S01]  /*1810*/  LDC R0, c[0x0][0x374] ;  /* 0x0000dd00ff007b82 */ /* 0x000f220000000800 */
[----:B------:R-:W2:Y:S01]  /*1820*/  LDCU.64 UR24, c[0x0][0x348] ;  /* 0x00006900ff1877ac */ /* 0x000ea20008000a00 */
[----:B------:R-:W-:Y:S01]  /*1830*/  UMOV UR13, URZ ;  /* 0x000000ff000d7c82 */ /* 0x000fe20008000000 */
[----:B-1----:R-:W-:-:S04]  /*1840*/  UIADD3 UR5, UPT, UPT, UR15, 0xf, URZ ;  /* 0x0000000f0f057890 */ /* 0x002fc8000fffe0ff */
[----:B------:R-:W-:-:S04]  /*1850*/  USHF.R.S32.HI UR4, URZ, 0x1f, UR5 ;  /* 0x0000001fff047899 */ /* 0x000fc80008011405 */
[----:B------:R-:W-:-:S04]  /*1860*/  ULEA.HI UR4, UR4, UR5, URZ, 0x4 ;  /* 0x0000000504047291 */ /* 0x000fc8000f8f20ff */
[----:B------:R-:W-:Y:S02]  /*1870*/  USHF.R.S32.HI UR22, URZ, 0x4, UR4 ;  /* 0x00000004ff167899 */ /* 0x000fe40008011404 */
[----:B------:R-:W-:Y:S02]  /*1880*/  UIADD3 UR4, UPT, UPT, UR15, -0x1, URZ ;  /* 0xffffffff0f047890 */ /* 0x000fe4000fffe0ff */
[----:B------:R-:W-:Y:S02]  /*1890*/  UISETP.LT.U32.AND UP0, UPT, UR22, 0x23, UPT ;  /* 0x000000231600788c */ /* 0x000fe4000bf01070 */
[----:B------:R-:W-:Y:S02]  /*18a0*/  UISETP.GE.U32.AND UP1, UPT, UR4, -0x1f, UPT ;  /* 0xffffffe10400788c */ /* 0x000fe4000bf26070 */
[----:B------:R-:W-:Y:S02]  /*18b0*/  USEL UR21, UR22, 0x23, UP0 ;  /* 0x0000002316157887 */ /* 0x000fe40008000000 */
[----:B------:R-:W-:-:S02]  /*18c0*/  UIADD3 UR15, UPT, UPT, UR15, 0x1e, URZ ;  /* 0x0000001e0f0f7890 */ /* 0x000fc4000fffe0ff */
[----:B------:R-:W-:Y:S02]  /*18d0*/  UIADD3 UR7, UPT, UPT, UR21, -0x1, URZ ;  /* 0xffffffff15077890 */ /* 0x000fe4000fffe0ff */
[----:B------:R-:W-:-:S03]  /*18e0*/  UIADD3 UR14, UPT, UPT, UR22, -UR21, URZ ;  /* 0x80000015160e7290 */ /* 0x000fc6000fffe0ff */
[----:B------:R-:W-:-:S04]  /*18f0*/  @UP1 UIADD3 UR7, UPT, UPT, UR21, URZ, URZ ;  /* 0x000000ff15071290 */ /* 0x000fc8000fffe0ff */
[----:B--2---:R-:W-:-:S12]  /*1900*/  UIADD3 UR7, UPT, UPT, UR7, 0x1, URZ ;  /* 0x0000000107077890 */ /* 0x004fd8000fffe0ff */
.L_x_36:
[----:B------:R-:W-:Y:S01]  /*1910*/  UISETP.NE.AND UP0, UPT, UR37, URZ, UPT ;  /* 0x000000ff2500728c */ /* 0x000fe2000bf05270 */
[----:B------:R-:W1:Y:S08]  /*1920*/  S2UR UR37, SR_CgaCtaId ;  /* 0x00000000002579c3 */ /* 0x000e700000008800 */
[----:B------:R-:W-:Y:S05]  /*1930*/  BRA.U UP0, `(.L_x_19) ;  /* 0x0000000100347547 */ /* 0x000fea000b800000 */
[----:B------:R-:W2:Y:S01]  /*1940*/  S2R R2, SR_CgaCtaId ;  /* 0x0000000000027919 */ /* 0x000ea20000008800 */
[----:B------:R-:W-:-:S04]  /*1950*/  MOV R3, 0x400 ;  /* 0x0000040000037802 */ /* 0x000fc80000000f00 */
[----:B--2---:R-:W-:Y:S02]  /*1960*/  LEA R2, R2, R3, 0x18 ;  /* 0x0000000302027211 */ /* 0x004fe400078ec0ff */
[----:B------:R-:W-:-:S03]  /*1970*/  SHF.L.U32 R3, R11, 0x1f, RZ ;  /* 0x0000001f0b037819 */ /* 0x000fc600000006ff */
[----:B------:R-:W-:-:S04]  /*1980*/  IMAD R2, R12, 0x8, R2 ;  /* 0x000000080c027824 */ /* 0x000fc800078e0202 */
[----:B------:R-:W2:Y:S02]  /*1990*/  SYNCS.PHASECHK.TRANS64.TRYWAIT P0, [R2+URZ+0x2d0], R3 ;  /* 0x0002d003020075a7 */ /* 0x000ea400080011ff */
[----:B--2---:R-:W-:Y:S05]  /*19a0*/  @!P0 BRA `(.L_x_20) ;  /* 0x0000007000908947 */ /* 0x004fea0003800000 */
.L_x_140:
[----:B------:R-:W-:Y:S01]  /*19b0*/  VIADD R12, R12, 0x1 ;  /* 0x000000010c0c7836 */ /* 0x000fe20000000000 */
[----:B------:R2:W-:Y:S04]  /*19c0*/  SYNCS.ARRIVE.TRANS64.A1T0 RZ, [R2+URZ+0x2c0], RZ ;  /* 0x0002c0ff02ff79a7 */ /* 0x0005e800081000ff */
[----:B------:R-:W-:-:S04]  /*19d0*/  ISETP.NE.AND P0, PT, R12, 0x2, PT ;  /* 0x000000020c00780c */ /* 0x000fc80003f05270 */
[----:B------:R-:W-:Y:S02]  /*19e0*/  SEL R12, R12, RZ, P0 ;  /* 0x000000ff0c0c7207 */ /* 0x000fe40000000000 */
[----:B--2---:R-:W-:-:S04]  /*19f0*/  SEL R2, RZ, 0x1, P0 ;  /* 0x00000001ff027807 */ /* 0x004fc80000000000 */
[----:B------:R-:W-:-:S07]  /*1a00*/  LOP3.LUT R11, R11, R2, RZ, 0x3c, !PT ;  /* 0x000000020b0b7212 */ /* 0x000fce00078e3cff */
.L_x_19:
[----:B------:R-:W-:Y:S01]  /*1a10*/  UMOV UR4, 0x400 ;  /* 0x0000040000047882 */ /* 0x000fe20000000000 */
[----:B------:R-:W-:Y:S01]  /*1a20*/  SHF.L.U32 R2, R15, 0x1f, RZ ;  /* 0x0000001f0f027819 */ /* 0x000fe200000006ff */
[----:B-1----:R-:W-:Y:S01]  /*1a30*/  ULEA UR4, UR37, UR4, 0x18 ;  /* 0x0000000425047291 */ /* 0x002fe2000f8ec0ff */
[----:B------:R-:W-:Y:S01]  /*1a40*/  R2UR UR35, R141 ;  /* 0x000000008d2372ca */ /* 0x000fe200000e0000 */
[----:B------:R-:W-:Y:S01]  /*1a50*/  UISETP.GE.U32.AND UP0, UPT, UR15, 0x1f, UPT ;  /* 0x0000001f0f00788c */ /* 0x000fe2000bf06070 */
[----:B------:R-:W-:Y:S01]  /*1a60*/  R2UR UR11, R140 ;  /* 0x000000008c0b72ca */ /* 0x000fe200000e0000 */
[----:B------:R-:W-:Y:S01]  /*1a70*/  ULEA UR5, UR13, UR4, 0x3 ;  /* 0x000000040d057291 */ /* 0x000fe2000f8e18ff */
[----:B------:R-:W-:-:S08]  /*1a80*/  UMOV UR23, URZ ;  /* 0x000000ff00177c82 */ /* 0x000fd00008000000 */
[----:B------:R1:W2:Y:S01]  /*1a90*/  SYNCS.PHASECHK.TRANS64.TRYWAIT P0, [UR5+0x118], R2 ;  /* 0x00011802ff0075a7 */ /* 0x0002a20008001105 */
[----:B------:R-:W-:Y:S02]  /*1aa0*/  USHF.L.U32 UR35, UR35, 0x6, URZ ;  /* 0x0000000623237899 */ /* 0x000fe400080006ff */
[----:B------:R-:W-:Y:S01]  /*1ab0*/  UIMAD UR11, UR11, 0x70, URZ ;  /* 0x000000700b0b78a4 */ /* 0x000fe2000f8e02ff */
[----:B------:R-:W-:Y:S11]  /*1ac0*/  BRA.U !UP0, `(.L_x_21) ;  /* 0x0000000108a87547 */ /* 0x000ff6000b800000 */
[----:B------:R-:W-:Y:S01]  /*1ad0*/  UMOV UR16, URZ ;  /* 0x000000ff00107c82 */ /* 0x000fe20008000000 */
[----:B------:R-:W-:-:S05]  /*1ae0*/  UMOV UR6, UR13 ;  /* 0x0000000d00067c82 */ /* 0x000fca0008000000 */
.L_x_26:
[----:B--2---:R-:W-:Y:S01]  /*1af0*/  @!P5 MOV R3, 0x1600 ;  /* 0x000016000003d802 */ /* 0x004fe20000000f00 */
[----:B-1----:R-:W-:Y:S01]  /*1b00*/  ULEA UR33, UR6, UR4, 0x3 ;  /* 0x0000000406217291 */ /* 0x002fe2000f8e18ff */
[----:B--2---:R-:W-:Y:S11]  /*1b10*/  @P0 BRA `(.L_x_22) ;  /* 0x00000000000c0947 */ /* 0x004ff60003800000 */
[----:B------:R-:W-:Y:S04]  /*1b20*/  SHF.L.U32 R4, R15, 0x1f, RZ ;  /* 0x0000001f0f047819 */ /* 0x000fe800000006ff */
[----:B------:R-:W2:Y:S02]  /*1b30*/  SYNCS.PHASECHK.TRANS64.TRYWAIT P0, [UR33+0x118], R4 ;  /* 0x00011804ff0075a7 */ /* 0x000ea40008001121 */
[----:B--2---:R-:W-:Y:S05]  /*1b40*/  @!P0 BRA `(.L_x_23) ;  /* 0x00000070003c8947 */ /* 0x004fea0003800000 */
.L_x_22:
[----:B------:R2:W-:Y:S01]  /*1b50*/  @!P5 SYNCS.ARRIVE.TRANS64 RZ, [UR33], R3 ;  /* 0x00000003ffffd9a7 */ /* 0x0005e20008000021 */
[----:B------:R-:W-:Y:S04]  /*1b60*/  BSSY.RECONVERGENT B0, `(.L_x_24) ;  /* 0x0000003000007945 */ /* 0x000fe80003800200 */
[----:B------:R-:W-:Y:S05]  /*1b70*/  @P4 BRA `(.L_x_25) ;  /* 0x0000000000044947 */ /* 0x000fea0003800000 */
[----:B------:R-:W-:Y:S05]  /*1b80*/  BPT.TRAP 0x1 ;  /* 0x000000040000795c */ /* 0x000fea0000300000 */
.L_x_25:
[----:B------:R-:W-:Y:S05]  /*1b90*/  BSYNC.RECONVERGENT B0 ;  /* 0x0000000000007941 */ /* 0x000fea0003800200 */
.L_x_24:
[----:B------:R-:W-:Y:S02]  /*1ba0*/  UIADD3 UR13, UPT, UPT, UR6, 0x1, URZ ;  /* 0x00000001060d7890 */ /* 0x000fe4000fffe0ff */
[----:B------:R-:W-:Y:S02]  /*1bb0*/  UIADD3 UR18, UP1, UPT, UR24, 0x80, URZ ;  /* 0x0000008018127890 */ /* 0x000fe4000ff3e0ff */
[----:B------:R-:W-:Y:S02]  /*1bc0*/  UISETP.NE.AND UP0, UPT, UR13, 0x23, UPT ;  /* 0x000000230d00788c */ /* 0x000fe4000bf05270 */
[----:B------:R-:W-:Y:S02]  /*1bd0*/  ULEA UR32, UR6, UR4, 0xb ;  /* 0x0000000406207291 */ /* 0x000fe4000f8e58ff */
[----:B------:R-:W-:Y:S02]  /*1be0*/  USEL UR9, URZ, 0x1, UP0 ;  /* 0x00000001ff097887 */ /* 0x000fe40008000000 */
[----:B------:R-:W-:Y:S02]  /*1bf0*/  USEL UR13, UR13, URZ, UP0 ;  /* 0x000000ff0d0d7287 */ /* 0x000fe40008000000 */
[----:B------:R-:W-:Y:S02]  /*1c00*/  USHF.L.U32 UR34, UR16, 0x4, URZ ;  /* 0x0000000410227899 */ /* 0x000fe400080006ff */
[----:B------:R-:W-:Y:S01]  /*1c10*/  ULEA UR8, UR13, UR4, 0x3 ;  /* 0x000000040d087291 */ /* 0x000fe2000f8e18ff */
[----:B------:R-:W-:Y:S01]  /*1c20*/  LOP3.LUT R15, R15, UR9, RZ, 0x3c, !PT ;  /* 0x000000090f0f7c12 */ /* 0x000fe2000f8e3cff */
[----:B------:R-:W-:Y:S02]  /*1c30*/  UIADD3.X UR19, UPT, UPT, URZ, UR25, URZ, UP1, !UPT ;  /* 0x00000019ff137290 */ /* 0x000fe40008ffe4ff */
[----:B------:R-:W-:Y:S01]  /*1c40*/  UIADD3 UR32, UPT, UPT, UR32, 0x7500, URZ ;  /* 0x0000750020207890 */ /* 0x000fe2000fffe0ff */
[----:B-1----:R-:W-:Y:S01]  /*1c50*/  SHF.L.U32 R2, R15, 0x1f, RZ ;  /* 0x0000001f0f027819 */ /* 0x002fe200000006ff */
[----:B------:R-:W-:Y:S02]  /*1c60*/  UIMAD UR5, UR6, 0xe00, UR4 ;  /* 0x00000e00060578a4 */ /* 0x000fe4000f8e0204 */
[----:B------:R-:W-:Y:S01]  /*1c70*/  UIADD3 UR26, UP0, UPT, UR24, 0x180, URZ ;  /* 0x00000180181a7890 */ /* 0x000fe2000ff1e0ff */
[----:B------:R1:W1:Y:S01]  /*1c80*/  SYNCS.PHASECHK.TRANS64.TRYWAIT P0, [UR8+0x118], R2 ;  /* 0x00011802ff0075a7 */ /* 0x0002620008001108 */
[----:B------:R-:W-:Y:S01]  /*1c90*/  UMOV UR28, 0x0 ;  /* 0x00000000001c7882 */ /* 0x000fe20000000000 */
[----:B------:R-:W-:Y:S01]  /*1ca0*/  UMOV UR29, 0x10000000 ;  /* 0x10000000001d7882 */ /* 0x000fe20000000000 */
[----:B------:R-:W-:Y:S01]  /*1cb0*/  UIADD3 UR8, UPT, UPT, UR5, 0x18d00, URZ ;  /* 0x00018d0005087890 */ /* 0x000fe2000fffe0ff */
[----:B------:R1:W-:Y:S01]  /*1cc0*/  UTMALDG.3D [UR32], [UR18], desc[UR28] ;  /* 0x00001c20120075b4 */ /* 0x0003e20008011000 */
[----:B------:R-:W-:Y:S02]  /*1cd0*/  UIADD3.X UR27, UPT, UPT, URZ, UR25, URZ, UP0, !UPT ;  /* 0x00000019ff1b7290 */ /* 0x000fe400087fe4ff */
[----:B------:R-:W-:Y:S01]  /*1ce0*/  UIADD3 UR16, UPT, UPT, UR16, 0x1, URZ ;  /* 0x0000000110107890 */ /* 0x000fe2000fffe0ff */
[----:B------:R-:W-:Y:S01]  /*1cf0*/  UMOV UR12, UR36 ;  /* 0x00000024000c7c82 */ /* 0x000fe20008000000 */
[----:B------:R-:W-:Y:S01]  /*1d00*/  UMOV UR9, UR33 ;  /* 0x0000002100097c82 */ /* 0x000fe20008000000 */
[----:B------:R-:W-:Y:S01]  /*1d10*/  UMOV UR10, UR34 ;  /* 0x00000022000a7c82 */ /* 0x000fe20008000000 */
[----:B------:R-:W-:Y:S03]  /*1d20*/  UISETP.NE.AND UP0, UPT, UR16, UR7, UPT ;  /* 0x000000071000728c */ /* 0x000fe6000bf05270 */
[----:B------:R1:W-:Y:S01]  /*1d30*/  UTMALDG.3D [UR8], [UR26], desc[UR28] ;  /* 0x00001c081a0075b4 */ /* 0x0003e20008011000 */
[----:B------:R-:W-:Y:S01]  /*1d40*/  UMOV UR23, UR7 ;  /* 0x0000000700177c82 */ /* 0x000fe20008000000 */
[----:B------:R-:W-:Y:S04]  /*1d50*/  UMOV UR6, UR13 ;  /* 0x0000000d00067c82 */ /* 0x000fe80008000000 */
[----:B------:R-:W-:Y:S05]  /*1d60*/  BRA.U UP0, `(.L_x_26) ;  /* 0xfffffffd00607547 */ /* 0x000fea000b83ffff */
.L_x_21:
[----:B------:R-:W-:Y:S01]  /*1d70*/  ULEA UR5, UR13, UR4, 0x3 ;  /* 0x000000040d057291 */ /* 0x000fe2000f8e18ff */
[----:B-1----:R-:W-:Y:S01]  /*1d80*/  SHF.L.U32 R2, R15, 0x1f, RZ ;  /* 0x0000001f0f027819 */ /* 0x002fe200000006ff */
[----:B------:R-:W-:Y:S01]  /*1d90*/  @!P1 SYNCS.ARRIVE.TRANS64.A1T0 RZ, [UR4+0x258], RZ ;  /* 0x000258ffffff99a7 */ /* 0x000fe20008100004 */
[----:B------:R-:W-:-:S06]  /*1da0*/  UISETP.GT.AND UP0, UPT, UR22, UR21, UPT ;  /* 0x000000151600728c */ /* 0x000fcc000bf04270 */
[----:B--2---:R1:W2:Y:S03]  /*1db0*/  SYNCS.PHASECHK.TRANS64.TRYWAIT P0, [UR5+0x118], R2 ;  /* 0x00011802ff0075a7 */ /* 0x0042a60008001105 */
[----:B------:R-:W-:Y:S05]  /*1dc0*/  BRA.U !UP0, `(.L_x_27) ;  /* 0x0000000108ac7547 */ /* 0x000fea000b800000 */
[----:B------:R-:W-:Y:S01]  /*1dd0*/  UIADD3 UR26, UPT, UPT, UR14, UR23, URZ ;  /* 0x000000170e1a7290 */ /* 0x000fe2000fffe0ff */
[----:B------:R-:W-:-:S11]  /*1de0*/  UMOV UR6, UR13 ;  /* 0x0000000d00067c82 */ /* 0x000fd60008000000 */
.L_x_32:
[----:B--2---:R-:W-:Y:S01]  /*1df0*/  @!P5 MOV R3, 0x1600 ;  /* 0x000016000003d802 */ /* 0x004fe20000000f00 */
[----:B-1----:R-:W-:Y:S01]  /*1e00*/  ULEA UR17, UR6, UR4, 0x3 ;  /* 0x0000000406117291 */ /* 0x002fe2000f8e18ff */
[----:B--2---:R-:W-:Y:S11]  /*1e10*/  @P0 BRA `(.L_x_28) ;  /* 0x00000000000c0947 */ /* 0x004ff60003800000 */
[----:B------:R-:W-:Y:S04]  /*1e20*/  SHF.L.U32 R4, R15, 0x1f, RZ ;  /* 0x0000001f0f047819 */ /* 0x000fe800000006ff */
[----:B------:R-:W2:Y:S02]  /*1e30*/  SYNCS.PHASECHK.TRANS64.TRYWAIT P0, [UR17+0x118], R4 ;  /* 0x00011804ff0075a7 */ /* 0x000ea40008001111 */
[----:B--2---:R-:W-:Y:S05]  /*1e40*/  @!P0 BRA `(.L_x_29) ;  /* 0x0000006c00948947 */ /* 0x004fea0003800000 */
.L_x_28:
[----:B------:R2:W-:Y:S01]  /*1e50*/  @!P5 SYNCS.ARRIVE.TRANS64 RZ, [UR17], R3 ;  /* 0x00000003ffffd9a7 */ /* 0x0005e20008000011 */
[----:B------:R-:W-:Y:S04]  /*1e60*/  BSSY.RECONVERGENT B0, `(.L_x_30) ;  /* 0x0000003000007945 */ /* 0x000fe80003800200 */
[----:B------:R-:W-:Y:S05]  /*1e70*/  @P4 BRA `(.L_x_31) ;  /* 0x0000000000044947 */ /* 0x000fea0003800000 */
[----:B------:R-:W-:Y:S05]  /*1e80*/  BPT.TRAP 0x1 ;  /* 0x000000040000795c */ /* 0x000fea0000300000 */
.L_x_31:
[----:B------:R-:W-:Y:S05]  /*1e90*/  BSYNC.RECONVERGENT B0 ;  /* 0x0000000000007941 */ /* 0x000fea0003800200 */
.L_x_30:
[----:B------:R-:W-:Y:S02]  /*1ea0*/  UIADD3 UR13, UPT, UPT, UR6, 0x1, URZ ;  /* 0x00000001060d7890 */ /* 0x000fe4000fffe0ff */
[----:B------:R-:W-:Y:S02]  /*1eb0*/  ULEA UR16, UR6, UR4, 0xb ;  /* 0x0000000406107291 */ /* 0x000fe4000f8e58ff */
[----:B------:R-:W-:Y:S02]  /*1ec0*/  UISETP.NE.AND UP0, UPT, UR13, 0x23, UPT ;  /* 0x000000230d00788c */ /* 0x000fe4000bf05270 */
[----:B------:R-:W-:Y:S02]  /*1ed0*/  UIADD3 UR32, UP1, UPT, UR24, 0x80, URZ ;  /* 0x0000008018207890 */ /* 0x000fe4000ff3e0ff */
[----:B------:R-:W-:Y:S02]  /*1ee0*/  USEL UR9, URZ, 0x1, UP0 ;  /* 0x00000001ff097887 */ /* 0x000fe40008000000 */
[----:B------:R-:W-:Y:S02]  /*1ef0*/  USEL UR13, UR13, URZ, UP0 ;  /* 0x000000ff0d0d7287 */ /* 0x000fe40008000000 */
[----:B------:R-:W-:Y:S02]  /*1f00*/  USHF.L.U32 UR18, UR23, 0x4, URZ ;  /* 0x0000000417127899 */ /* 0x000fe400080006ff */
[----:B------:R-:W-:Y:S01]  /*1f10*/  ULEA UR8, UR13, UR4, 0x3 ;  /* 0x000000040d087291 */ /* 0x000fe2000f8e18ff */
[----:B------:R-:W-:Y:S01]  /*1f20*/  LOP3.LUT R15, R15, UR9, RZ, 0x3c, !PT ;  /* 0x000000090f0f7c12 */ /* 0x000fe2000f8e3cff */
[----:B------:R-:W-:Y:S02]  /*1f30*/  UIADD3 UR16, UPT, UPT, UR16, 0x7500, URZ ;  /* 0x0000750010107890 */ /* 0x000fe4000fffe0ff */
[----:B------:R-:W-:Y:S01]  /*1f40*/  UIADD3.X UR33, UPT, UPT, URZ, UR25, URZ, UP1, !UPT ;  /* 0x00000019ff217290 */ /* 0x000fe20008ffe4ff */
[----:B-1----:R-:W-:Y:S01]  /*1f50*/  SHF.L.U32 R2, R15, 0x1f, RZ ;  /* 0x0000001f0f027819 */ /* 0x002fe200000006ff */
[----:B------:R-:W-:Y:S02]  /*1f60*/  UIMAD UR5, UR6, 0xe00, UR4 ;  /* 0x00000e00060578a4 */ /* 0x000fe4000f8e0204 */
[----:B------:R-:W-:Y:S01]  /*1f70*/  UIADD3 UR30, UP0, UPT, UR24, 0x180, URZ ;  /* 0x00000180181e7890 */ /* 0x000fe2000ff1e0ff */
[----:B------:R1:W1:Y:S01]  /*1f80*/  SYNCS.PHASECHK.TRANS64.TRYWAIT P0, [UR8+0x118], R2 ;  /* 0x00011802ff0075a7 */ /* 0x0002620008001108 */
[----:B------:R-:W-:Y:S01]  /*1f90*/  UIADD3 UR8, UPT, UPT, UR5, 0x18d00, URZ ;  /* 0x00018d0005087890 */ /* 0x000fe2000fffe0ff */
[----:B------:R-:W-:Y:S01]  /*1fa0*/  UMOV UR28, 0x0 ;  /* 0x00000000001c7882 */ /* 0x000fe20000000000 */
[----:B------:R-:W-:Y:S01]  /*1fb0*/  UMOV UR29, 0x10000000 ;  /* 0x10000000001d7882 */ /* 0x000fe20000000000 */
[----:B------:R-:W-:Y:S01]  /*1fc0*/  UMOV UR19, UR35 ;  /* 0x0000002300137c82 */ /* 0x000fe20008000000 */
[----:B------:R-:W-:Y:S01]  /*1fd0*/  UMOV UR20, UR36 ;  /* 0x0000002400147c82 */ /* 0x000fe20008000000 */
[----:B------:R-:W-:Y:S01]  /*1fe0*/  UIADD3.X UR31, UPT, UPT, URZ, UR25, URZ, UP0, !UPT ;  /* 0x00000019ff1f7290 */ /* 0x000fe200087fe4ff */
[----:B------:R1:W-:Y:S01]  /*1ff0*/  UTMALDG.3D [UR16], [UR32], desc[UR28] ;  /* 0x00001c10200075b4 */ /* 0x0003e20008011000 */
[----:B------:R-:W-:Y:S01]  /*2000*/  UIADD3 UR23, UPT, UPT, UR23, 0x1, URZ ;  /* 0x0000000117177890 */ /* 0x000fe2000fffe0ff */
[----:B------:R-:W-:Y:S01]  /*2010*/  UMOV UR12, UR36 ;  /* 0x00000024000c7c82 */ /* 0x000fe20008000000 */
[----:B------:R-:W-:Y:S01]  /*2020*/  UMOV UR9, UR17 ;  /* 0x0000001100097c82 */ /* 0x000fe20008000000 */
[----:B------:R-:W-:Y:S01]  /*2030*/  UMOV UR10, UR18 ;  /* 0x00000012000a7c82 */ /* 0x000fe20008000000 */
[----:B------:R-:W-:Y:S03]  /*2040*/  UISETP.NE.AND UP0, UPT, UR23, UR26, UPT ;  /* 0x0000001a1700728c */ /* 0x000fe6000bf05270 */
[----:B------:R1:W-:Y:S01]  /*2050*/  UTMALDG.3D [UR8], [UR30], desc[UR28] ;  /* 0x00001c081e0075b4 */ /* 0x0003e20008011000 */
[----:B------:R-:W-:Y:S05]  /*2060*/  UMOV UR6, UR13 ;  /* 0x0000000d00067c82 */ /* 0x000fea0008000000 */
[----:B------:R-:W-:Y:S05]  /*2070*/  BRA.U UP0, `(.L_x_32) ;  /* 0xfffffffd005c7547 */ /* 0x000fea000b83ffff */
.L_x_27:
[C---:B-1----:R-:W-:Y:S01]  /*2080*/  LEA R2, R14.reuse, UR4, 0x3 ;  /* 0x000000040e027c11 */ /* 0x042fe2000f8e18ff */
[----:B------:R-:W-:Y:S01]  /*2090*/  NOP ;  /* 0x0000000000007918 */ /* 0x000fe20000000000 */
[----:B--2---:R-:W-:Y:S02]  /*20a0*/  SHF.L.U32 R3, R13, 0x1f, RZ ;  /* 0x0000001f0d037819 */ /* 0x004fe400000006ff */
[----:B------:R-:W-:Y:S02]  /*20b0*/  LEA R4, R14, UR4, 0x4 ;  /* 0x000000040e047c11 */ /* 0x000fe4000f8e20ff */
[----:B------:R-:W1:Y:S02]  /*20c0*/  SYNCS.PHASECHK.TRANS64.TRYWAIT P0, [R2+URZ+0x260], R3 ;  /* 0x00026003020075a7 */ /* 0x000e6400080011ff */
[----:B-1----:R-:W-:Y:S05]  /*20d0*/  @!P0 BRA `(.L_x_33) ;  /* 0x0000006c00088947 */ /* 0x002fea0003800000 */
.L_x_143:
[----:B------:R-:W2:Y:S01]  /*20e0*/  LDS.128 R4, [R4+0x2f0] ;  /* 0x0002f00004047984 */ /* 0x000ea20000000c00 */
[----:B---3--:R-:W-:Y:S01]  /*20f0*/  ISETP.GE.AND P0, PT, R76, 0x1, PT ;  /* 0x000000014c00780c */ /* 0x008fe20003f06270 */
[----:B-1----:R-:W-:Y:S01]  /*2100*/  VIADD R2, R2, 0x270 ;  /* 0x0000027002027836 */ /* 0x002fe20000000000 */
[----:B------:R-:W-:Y:S01]  /*2110*/  @!PT LDS RZ, [RZ] ;  /* 0x00000000fffff984 */ /* 0x000fe20000000800 */
[----:B------:R-:W-:Y:S01]  /*2120*/  @!PT LDS RZ, [RZ] ;  /* 0x00000000fffff984 */ /* 0x000fe20000000800 */
[----:B------:R-:W-:Y:S01]  /*2130*/  @!PT LDS RZ, [RZ] ;  /* 0x00000000fffff984 */ /* 0x000fe20000000800 */
[----:B------:R-:W-:Y:S01]  /*2140*/  @!PT LDS RZ, [RZ] ;  /* 0x00000000fffff984 */ /* 0x000fe20000000800 */
[----:B------:R1:W-:Y:S06]  /*2150*/  MEMBAR.ALL.CTA ;  /* 0x0000000000007992 */ /* 0x0003ec0000008000 */
[----:B-1----:R-:W1:Y:S01]  /*2160*/  FENCE.VIEW.ASYNC.S ;  /* 0x00000000000073c6 */ /* 0x002e620000000000 */
[----:B------:R-:W-:-:S04]  /*2170*/  PRMT R2, RZ, 0x654, R2 ;  /* 0x00000654ff027816 */ /* 0x000fc80000000002 */
[----:B-1----:R1:W-:Y:S01]  /*2180*/  SYNCS.ARRIVE.TRANS64.RED.A1T0 RZ, [R2+URZ], RZ ;  /* 0x000000ff02ff79a7 */ /* 0x0023e200081004ff */
[----:B--2---:R-:W-:-:S13]  /*2190*/  LOP3.LUT P2, RZ, R6, 0x1, RZ, 0xc0, !PT ;  /* 0x0000000106ff7812 */ /* 0x004fda000784c0ff */
[----:B------:R-:W-:Y:S01]  /*21a0*/  @P2 SHF.R.U32.HI R3, RZ, 0x10, R5 ;  /* 0x00000010ff032819 */ /* 0x000fe20000011605 */
[----:B------:R-:W-:Y:S01]  /*21b0*/  VOTEU.ANY UP0, P2 ;  /* 0x0000000000ff7886 */ /* 0x000fe20001000100 */
[----:B------:R-:W-:Y:S02]  /*21c0*/  @P2 MOV R10, R4 ;  /* 0x00000004000a2202 */ /* 0x000fe40000000f00 */
[----:B------:R-:W-:Y:S02]  /*21d0*/  @P2 R2UR.BROADCAST UR5, R3 ;  /* 0x00000000030522ca */ /* 0x000fe400008e0000 */
[----:B------:R-:W-:-:S11]  /*21e0*/  @P2 LOP3.LUT R9, R5, 0xffff, RZ, 0xc0, !PT ;  /* 0x0000ffff05092812 */ /* 0x000fd600078ec0ff */
[----:B------:R-:W-:Y:S01]  /*21f0*/  @UP0 UMOV UR36, UR5 ;  /* 0x0000000500240c82 */ /* 0x000fe20008000000 */
[----:B-1----:R-:W-:Y:S05]  /*2200*/  @!P0 BRA `(.L_x_34) ;  /* 0x0000000000b88947 */ /* 0x002fea0003800000 */
[----:B------:R-:W4:Y:S01]  /*2210*/  LDC.64 R4, c[0x0][0xb18] ;  /* 0x0002c600ff047b82 */ /* 0x000f220000000a00 */
[----:B------:R-:W-:-:S07]  /*2220*/  ISETP.NE.AND P3, PT, R76, 0x1, PT ;  /* 0x000000014c00780c */ /* 0x000fce0003f65270 */
[----:B------:R-:W1:Y:S08]  /*2230*/  LDC.64 R6, c[0x0][0xb10] ;  /* 0x0002c400ff067b82 */ /* 0x000e700000000a00 */
[----:B------:R-:W2:Y:S08]  /*2240*/  LDC R16, c[0x0][0xb20] ;  /* 0x0002c800ff107b82 */ /* 0x000eb00000000800 */
[----:B------:R-:W3:Y:S01]  /*2250*/  LDC R17, c[0x0][0xb0c] ;  /* 0x0002c300ff117b82 */ /* 0x000ee20000000800 */
[----:B----4-:R-:W-:Y:S01]  /*2260*/  IMAD.HI.U32 R19, R0, R5, RZ ;  /* 0x0000000500137227 */ /* 0x010fe200078e00ff */
[----:B------:R-:W-:-:S03]  /*2270*/  ISETP.NE.AND P0, PT, R4, 0x1, PT ;  /* 0x000000010400780c */ /* 0x000fc60003f05270 */
[----:B------:R-:W-:-:S03]  /*2280*/  IMAD.HI.U32 R5, R9, R5, RZ ;  /* 0x0000000509057227 */ /* 0x000fc600078e00ff */
[----:B------:R-:W4:Y:S01]  /*2290*/  LDC.64 R2, c[0x0][0xb28] ;  /* 0x0002ca00ff027b82 */ /* 0x000f220000000a00 */
[----:B-1----:R-:W-:-:S04]  /*22a0*/  IMAD.HI.U32 R20, R8, R6, RZ ;  /* 0x0000000608147227 */ /* 0x002fc800078e00ff */
[----:B------:R-:W-:Y:S01]  /*22b0*/  IMAD.HI.U32 R21, R10, R6, RZ ;  /* 0x000000060a157227 */ /* 0x000fe200078e00ff */
[----:B------:R-:W-:Y:S02]  /*22c0*/  SHF.R.U32.HI R20, RZ, R7, R20 ;  /* 0x00000007ff147219 */ /* 0x000fe40000011614 */
[-C--:B--2---:R-:W-:Y:S02]  /*22d0*/  SHF.R.U32.HI R19, RZ, R16.reuse, R19 ;  /* 0x00000010ff137219 */ /* 0x084fe40000011613 */
[----:B------:R-:W-:Y:S02]  /*22e0*/  SHF.R.U32.HI R5, RZ, R16, R5 ;  /* 0x00000010ff057219 */ /* 0x000fe40000011605 */
[----:B------:R-:W-:Y:S02]  /*22f0*/  SEL R19, R0, R19, !P0 ;  /* 0x0000001300137207 */ /* 0x000fe40004000000 */
[----:B------:R-:W-:Y:S02]  /*2300*/  SHF.R.U32.HI R21, RZ, R7, R21 ;  /* 0x00000007ff157219 */ /* 0x000fe40000011615 */
[----:B---3--:R-:W-:-:S02]  /*2310*/  ISETP.NE.AND P1, PT, R17, 0x1, PT ;  /* 0x000000011100780c */ /* 0x008fc40003f25270 */
[----:B------:R-:W-:Y:S02]  /*2320*/  SEL R5, R9, R5, !P0 ;  /* 0x0000000509057207 */ /* 0x000fe40004000000 */
[----:B------:R-:W-:Y:S02]  /*2330*/  SEL R20, R8, R20, !P1 ;  /* 0x0000001408147207 */ /* 0x000fe40004800000 */
[----:B------:R-:W-:Y:S01]  /*2340*/  SEL R21, R10, R21, !P1 ;  /* 0x000000150a157207 */ /* 0x000fe20004800000 */
[----:B----4-:R-:W-:-:S04]  /*2350*/  IMAD.HI.U32 R18, R19, R2, RZ ;  /* 0x0000000213127227 */ /* 0x010fc800078e00ff */
        /* <DEDUP_REMOVED lines=10> */
[----:B------:R-:W-:-:S04]  /*2400*/  @!P0 IMAD.HI.U32 R7, R21, R2, RZ ;  /* 0x0000000215078227 */ /* 0x000fc800078e00ff */
[----:B------:R-:W-:Y:S01]  /*2410*/  IMAD.MOV R2, RZ, RZ, -R6 ;  /* 0x000000ffff027224 */ /* 0x000fe200078e0a06 */
[----:B------:R-:W-:Y:S02]  /*2420*/  @!P0 SHF.R.U32.HI R3, RZ, R3, R7 ;  /* 0x00000003ff038219 */ /* 0x000fe40000011607 */
[----:B------:R-:W-:Y:S01]  /*2430*/  IADD3 R7, PT, PT, -R5, RZ, RZ ;  /* 0x000000ff05077210 */ /* 0x000fe20007ffe1ff */
[----:B------:R-:W-:Y:S01]  /*2440*/  IMAD R2, R76, R2, R5 ;  /* 0x000000024c027224 */ /* 0x000fe200078e0205 */
        /* <DEDUP_REMOVED lines=10> */
.L_x_34:
[----:B------:R-:W1:Y:S02]  /*24f0*/  LDCU UR5, c[0x0][0xb30] ;  /* 0x00016600ff0577ac */ /* 0x000e640008000800 */
[----:B-1----:R-:W-:-:S09]  /*2500*/  UISETP.NE.AND UP0, UPT, UR5, 0x1, UPT ;  /* 0x000000010500788c */ /* 0x002fd2000bf05270 */
[----:B------:R-:W-:Y:S05]  /*2510*/  BRA.U UP0, `(.L_x_35) ;  /* 0x0000000100407547 */ /* 0x000fea000b800000 */
[----:B------:R-:W1:Y:S08]  /*2520*/  LDC.64 R4, c[0x0][0xb10] ;  /* 0x0002c400ff047b82 */ /* 0x000e700000000a00 */
[----:B------:R-:W2:Y:S08]  /*2530*/  LDC.64 R2, c[0x0][0xb18] ;  /* 0x0002c600ff027b82 */ /* 0x000eb00000000a00 */
[----:B------:R-:W3:Y:S08]  /*2540*/  LDC R6, c[0x0][0xb20] ;  /* 0x0002c800ff067b82 */ /* 0x000ef00000000800 */
[----:B------:R-:W4:Y:S01]  /*2550*/  LDC R7, c[0x0][0xb0c] ;  /* 0x0002c300ff077b82 */ /* 0x000f220000000800 */
[----:B-1----:R-:W-:-:S05]  /*2560*/  IMAD.HI.U32 R4, R10, R4, RZ ;  /* 0x000000040a047227 */ /* 0x002fca00078e00ff */
[----:B------:R-:W-:Y:S01]  /*2570*/  SHF.R.U32.HI R4, RZ, R5, R4 ;  /* 0x00000005ff047219 */ /* 0x000fe20000011604 */
[----:B--2---:R-:W-:Y:S01]  /*2580*/  IMAD.HI.U32 R3, R9, R3, RZ ;  /* 0x0000000309037227 */ /* 0x004fe200078e00ff */
[----:B------:R-:W-:-:S04]  /*2590*/  ISETP.NE.AND P0, PT, R2, 0x1, PT ;  /* 0x000000010200780c */ /* 0x000fc80003f05270 */
[----:B---3--:R-:W-:-:S04]  /*25a0*/  SHF.R.U32.HI R3, RZ, R6, R3 ;  /* 0x00000006ff037219 */ /* 0x008fc80000011603 */
[----:B------:R-:W-:Y:S02]  /*25b0*/  SEL R3, R9, R3, !P0 ;  /* 0x0000000309037207 */ /* 0x000fe40004000000 */
[----:B----4-:R-:W-:-:S04]  /*25c0*/  ISETP.NE.AND P1, PT, R7, 0x1, PT ;  /* 0x000000010700780c */ /* 0x010fc80003f25270 */
[----:B------:R-:W-:-:S05]  /*25d0*/  SEL R4, R10, R4, !P1 ;  /* 0x000000040a047207 */ /* 0x000fca0004800000 */
[----:B------:R-:W-:Y:S02]  /*25e0*/  IMAD.IADD R5, R3, 0x1, -R4 ;  /* 0x0000000103057824 */ /* 0x000fe400078e0a04 */
[----:B------:R-:W-:Y:S02]  /*25f0*/  IMAD.IADD R3, R4, 0x1, -R3 ;  /* 0x0000000104037824 */ /* 0x000fe400078e0a03 */
[----:B------:R-:W-:Y:S02]  /*2600*/  IMAD R10, R5, R7, R10 ;  /* 0x00000007050a7224 */ /* 0x000fe400078e020a */
[----:B------:R-:W-:-:S07]  /*2610*/  IMAD R9, R3, R2, R9 ;  /* 0x0000000203097224 */ /* 0x000fce00078e0209 */
.L_x_35:
[----:B------:R-:W-:Y:S01]  /*2620*/  VIADD R14, R14, 0x1 ;  /* 0x000000010e0e7836 */ /* 0x000fe20000000000 */
[----:B------:R-:W-:Y:S01]  /*2630*/  PLOP3.LUT P1, PT, PT, PT, PT, 0x80, 0x8 ;  /* 0x000000000008781c */ /* 0x000fe20003f2f070 */
[----:B------:R-:W-:Y:S02]  /*2640*/  IMAD.IADD R141, R10, 0x1, R139 ;  /* 0x000000010a8d7824 */ /* 0x000fe400078e028b */
[----:B------:R-:W-:Y:S01]  /*2650*/  IMAD.IADD R140, R9, 0x1, R138 ;  /* 0x00000001098c7824 */ /* 0x000fe200078e028a */
[----:B------:R-:W-:-:S04]  /*2660*/  ISETP.NE.AND P0, PT, R14, 0x2, PT ;  /* 0x000000020e00780c */ /* 0x000fc80003f05270 */
[----:B------:R-:W-:Y:S02]  /*2670*/  SEL R2, RZ, 0x1, P0 ;  /* 0x00000001ff027807 */ /* 0x000fe40000000000 */
[----:B------:R-:W-:Y:S02]  /*2680*/  SEL R14, R14, RZ, P0 ;  /* 0x000000ff0e0e7207 */ /* 0x000fe40000000000 */
[----:B------:R-:W-:Y:S01]  /*2690*/  LOP3.LUT R13, R13, R2, RZ, 0x3c, !PT ;  /* 0x000000020d0d7212 */ /* 0x000fe200078e3cff */
[----:B------:R-:W-:Y:S06]  /*26a0*/  @P2 BRA `(.L_x_36) ;  /* 0xfffffff000982947 */ /* 0x000fec000383ffff */
[----:B------:R-:W-:Y:S01]  /*26b0*/  UIADD3 UR4, UPT, UPT, UR4, 0x118, URZ ;  /* 0x0000011804047890 */ /* 0x000fe2000fffe0ff */
[----:B------:R-:W-:-:S03]  /*26c0*/  SHF.L.U32 R2, R15, 0x1f, RZ ;  /* 0x0000001f0f027819 */ /* 0x000fc600000006ff */
[----:B------:R-:W-:-:S09]  /*26d0*/  ULEA UR5, UR13, UR4, 0x3 ;  /* 0x000000040d057291 */ /* 0x000fd2000f8e18ff */
[----:B------:R-:W1:Y:S02]  /*26e0*/  SYNCS.PHASECHK.TRANS64.TRYWAIT P0, [UR5], R2 ;  /* 0x00000002ff0075a7 */ /* 0x000e640008001105 */
[----:B-1----:R-:W-:Y:S05]  /*26f0*/  @!P0 BRA `(.L_x_37) ;  /* 0x0000006400948947 */ /* 0x002fea0003800000 */
.L_x_145:
[----:B------:R-:W-:-:S04]  /*2700*/  UIADD3 UR6, UPT, UPT, UR13, 0x1, URZ ;  /* 0x000000010d067890 */ /* 0x000fc8000fffe0ff */
[----:B------:R-:W-:-:S04]  /*2710*/  UISETP.NE.AND UP0, UPT, UR6, 0x23, UPT ;  /* 0x000000230600788c */ /* 0x000fc8000bf05270 */
[----:B------:R-:W-:Y:S02]  /*2720*/  USEL UR7, URZ, 0x1, UP0 ;  /* 0x00000001ff077887 */ /* 0x000fe40008000000 */
[----:B------:R-:W-:-:S04]  /*2730*/  USEL UR6, UR6, URZ, UP0 ;  /* 0x000000ff06067287 */ /* 0x000fc80008000000 */
[----:B------:R-:W-:Y:S01]  /*2740*/  ULEA UR5, UR6, UR4, 0x3 ;  /* 0x0000000406057291 */ /* 0x000fe2000f8e18ff */
[----:B-1----:R-:W-:-:S04]  /*2750*/  LOP3.LUT R2, R15, UR7, RZ, 0x3c, !PT ;  /* 0x000000070f027c12 */ /* 0x002fc8000f8e3cff */
[----:B------:R-:W-:-:S04]  /*2760*/  SHF.L.U32 R3, R2, 0x1f, RZ ;  /* 0x0000001f02037819 */ /* 0x000fc800000006ff */
[----:B------:R-:W1:Y:S02]  /*2770*/  SYNCS.PHASECHK.TRANS64.TRYWAIT P0, [UR5], R3 ;  /* 0x00000003ff0075a7 */ /* 0x000e640008001105 */
[----:B-1----:R-:W-:Y:S05]  /*2780*/  @!P0 BRA `(.L_x_38) ;  /* 0x0000006400888947 */ /* 0x002fea0003800000 */
.L_x_147:
[----:B------:R-:W-:-:S04]  /*2790*/  UIADD3 UR6, UPT, UPT, UR6, 0x1, URZ ;  /* 0x0000000106067890 */ /* 0x000fc8000fffe0ff */
[----:B------:R-:W-:-:S04]  /*27a0*/  UISETP.NE.AND UP0, UPT, UR6, 0x23, UPT ;  /* 0x000000230600788c */ /* 0x000fc8000bf05270 */
[----:B------:R-:W-:Y:S02]  /*27b0*/  USEL UR7, URZ, 0x1, UP0 ;  /* 0x00000001ff077887 */ /* 0x000fe40008000000 */
[----:B------:R-:W-:-:S04]  /*27c0*/  USEL UR6, UR6, URZ, UP0 ;  /* 0x000000ff06067287 */ /* 0x000fc80008000000 */
[----:B------:R-:W-:Y:S01]  /*27d0*/  ULEA UR5, UR6, UR4, 0x3 ;  /* 0x0000000406057291 */ /* 0x000fe2000f8e18ff */
[----:B------:R-:W-:-:S04]  /*27e0*/  LOP3.LUT R2, R2, UR7, RZ, 0x3c, !PT ;  /* 0x0000000702027c12 */ /* 0x000fc8000f8e3cff */
[----:B-1----:R-:W-:-:S04]  /*27f0*/  SHF.L.U32 R3, R2, 0x1f, RZ ;  /* 0x0000001f02037819 */ /* 0x002fc800000006ff */
[----:B------:R-:W1:Y:S02]  /*2800*/  SYNCS.PHASECHK.TRANS64.TRYWAIT P0, [UR5], R3 ;  /* 0x00000003ff0075a7 */ /* 0x000e640008001105 */
[----:B-1----:R-:W-:Y:S05]  /*2810*/  @!P0 BRA `(.L_x_39) ;  /* 0x00000064007c8947 */ /* 0x002fea0003800000 */
.L_x_149:
        /* <DEDUP_REMOVED lines=9> */
.L_x_151:
        /* <DEDUP_REMOVED lines=9> */
.L_x_153:
        /* <DEDUP_REMOVED lines=9> */
.L_x_155:
        /* <DEDUP_REMOVED lines=9> */
.L_x_157:
        /* <DEDUP_REMOVED lines=9> */
.L_x_159:
        /* <DEDUP_REMOVED lines=9> */
.L_x_161:
        /* <DEDUP_REMOVED lines=9> */
.L_x_163:
        /* <DEDUP_REMOVED lines=9> */
.L_x_165:
        /* <DEDUP_REMOVED lines=9> */
.L_x_167:
        /* <DEDUP_REMOVED lines=9> */
.L_x_169:
        /* <DEDUP_REMOVED lines=9> */
.L_x_171:
        /* <DEDUP_REMOVED lines=9> */
.L_x_173:
        /* <DEDUP_REMOVED lines=9> */
.L_x_175:
        /* <DEDUP_REMOVED lines=9> */
.L_x_177:
        /* <DEDUP_REMOVED lines=9> */
.L_x_179:
        /* <DEDUP_REMOVED lines=9> */
.L_x_181:
        /* <DEDUP_REMOVED lines=9> */
.L_x_183:
        /* <DEDUP_REMOVED lines=9> */
.L_x_185:
        /* <DEDUP_REMOVED lines=9> */
.L_x_187:
        /* <DEDUP_REMOVED lines=9> */
.L_x_189:
        /* <DEDUP_REMOVED lines=9> */
.L_x_191:
        /* <DEDUP_REMOVED lines=9> */
.L_x_193:
        /* <DEDUP_REMOVED lines=9> */
.L_x_195:
        /* <DEDUP_REMOVED lines=9> */
.L_x_197:
        /* <DEDUP_REMOVED lines=9> */
.L_x_199:
        /* <DEDUP_REMOVED lines=9> */
.L_x_201:
        /* <DEDUP_REMOVED lines=9> */
.L_x_203:
        /* <DEDUP_REMOVED lines=9> */
.L_x_205:
        /* <DEDUP_REMOVED lines=9> */
.L_x_207:
        /* <DEDUP_REMOVED lines=9> */
.L_x_209:
        /* <DEDUP_REMOVED lines=9> */
.L_x_211:
[----:B------:R-:W-:-:S04]  /*3990*/  UIADD3 UR6, UPT, UPT, UR6, 0x1, URZ ;  /* 0x0000000106067890 */ /* 0x000fc8000fffe0ff */
[----:B------:R-:W-:-:S04]  /*39a0*/  UISETP.NE.AND UP0, UPT, UR6, 0x23, UPT ;  /* 0x000000230600788c */ /* 0x000fc8000bf05270 */
[----:B------:R-:W-:Y:S02]  /*39b0*/  USEL UR5, URZ, 0x1, UP0 ;  /* 0x00000001ff057887 */ /* 0x000fe40008000000 */
[----:B------:R-:W-:-:S04]  /*39c0*/  USEL UR6, UR6, URZ, UP0 ;  /* 0x000000ff06067287 */ /* 0x000fc80008000000 */
[----:B------:R-:W-:Y:S01]  /*39d0*/  ULEA UR6, UR6, UR4, 0x3 ;  /* 0x0000000406067291 */ /* 0x000fe2000f8e18ff */
[----:B------:R-:W-:-:S04]  /*39e0*/  LOP3.LUT R2, R2, UR5, RZ, 0x3c, !PT ;  /* 0x0000000502027c12 */ /* 0x000fc8000f8e3cff */
[----:B------:R-:W-:Y:S01]  /*39f0*/  SHF.L.U32 R2, R2, 0x1f, RZ ;  /* 0x0000001f02027819 */ /* 0x000fe200000006ff */
[----:B-1--4-:R-:W-:-:S07]  /*3a00*/  IMAD.U32 R0, RZ, RZ, UR6 ;  /* 0x00000006ff007e24 */ /* 0x012fce000f8e00ff */
.L_x_71:
[----:B-1----:R1:W2:Y:S02]  /*3a10*/  SYNCS.PHASECHK.TRANS64.TRYWAIT P0, [R0+URZ], R2 ;  /* 0x00000002000075a7 */ /* 0x0022a400080011ff */
[----:B--2---:R-:W-:Y:S05]  /*3a20*/  @!P0 NANOSLEEP.SYNCS 0x989680 ;  /* 0x009896800000895d */ /* 0x004fea0003900000 */
[----:B------:R-:W2:Y:S02]  /*3a30*/  @!P0 SYNCS.PHASECHK.TRANS64 P0, [R0+URZ], R2 ;  /* 0x00000002000085a7 */ /* 0x000ea400080010ff */
[----:B--2---:R-:W-:Y:S05]  /*3a40*/  @P0 EXIT ;  /* 0x000000000000094d */ /* 0x004fea0003800000 */
[----:B------:R-:W-:Y:S05]  /*3a50*/  BRA `(.L_x_71) ;  /* 0xfffffffc00ec7947 */ /* 0x000fea000383ffff */
.L_x_18:
[----:B------:R-:W-:-:S04]  /*3a60*/  UISETP.NE.AND UP1, UPT, UR37, URZ, UPT ;  /* 0x000000ff2500728c */ /* 0x000fc8000bf25270 */
[----:B------:R-:W-:-:S09]  /*3a70*/  UISETP.NE.OR UP1, UPT, UR8, 0x1, UP1 ;  /* 0x000000010800788c */ /* 0x000fd20008f25670 */
[----:B------:R-:W-:Y:S05]  /*3a80*/  BRA.U UP1, `(.L_x_72) ;  /* 0x0000000501487547 */ /* 0x000fea000b800000 */
[----:B------:R-:W-:Y:S01]  /*3a90*/  ISETP.NE.AND P2, PT, R2, RZ, PT ;  /* 0x000000ff0200720c */ /* 0x000fe20003f45270 */
[----:B------:R-:W-:Y:S01]  /*3aa0*/  IMAD.MOV.U32 R12, RZ, RZ, 0x1 ;  /* 0x00000001ff0c7424 */ /* 0x000fe200078e00ff */
[----:B------:R-:W-:Y:S02]  /*3ab0*/  CS2R R10, SRZ ;  /* 0x00000000000a7805 */ /* 0x000fe4000001ff00 */
[----:B------:R-:W-:Y:S01]  /*3ac0*/  CS2R R8, SRZ ;  /* 0x0000000000087805 */ /* 0x000fe2000001ff00 */
[----:B------:R-:W-:Y:S01]  /*3ad0*/  UMOV UR4, 0x400 ;  /* 0x0000040000047882 */ /* 0x000fe20000000000 */
[----:B------:R-:W-:Y:S01]  /*3ae0*/  UMOV UR6, URZ ;  /* 0x000000ff00067c82 */ /* 0x000fe20008000000 */
[----:B------:R-:W-:-:S12]  /*3af0*/  ULEA UR37, UR37, UR4, 0x18 ;  /* 0x0000000425257291 */ /* 0x000fd8000f8ec0ff */
.L_x_76:
[----:B------:R-:W-:Y:S02]  /*3b00*/  LEA R0, R8, UR37, 0x3 ;  /* 0x0000002508007c11 */ /* 0x000fe4000f8e18ff */
[----:B------:R-:W-:-:S03]  /*3b10*/  SHF.L.U32 R4, R9, 0x1f, RZ ;  /* 0x0000001f09047819 */ /* 0x000fc600000006ff */
[----:B------:R-:W-:Y:S01]  /*3b20*/  VIADD R5, R0, 0x2d0 ;  /* 0x000002d000057836 */ /* 0x000fe20000000000 */
[----:B------:R-:W1:Y:S02]  /*3b30*/  SYNCS.PHASECHK.TRANS64.TRYWAIT P0, [R0+URZ+0x2c0], R4 ;  /* 0x0002c004000075a7 */ /* 0x000e6400080011ff */
[----:B-1----:R-:W-:Y:S05]  /*3b40*/  @!P0 BRA `(.L_x_73) ;  /* 0x0000005c00b08947 */ /* 0x002fea0003800000 */
.L_x_212:
[----:B------:R-:W-:Y:S01]  /*3b50*/  ULEA UR5, UR6, UR37, 0x3 ;  /* 0x0000002506057291 */ /* 0x000fe2000f8e18ff */
[----:B-1----:R-:W-:Y:S01]  /*3b60*/  PRMT R0, RZ, 0x654, R5 ;  /* 0x00000654ff007816 */ /* 0x002fe20000000005 */
[----:B------:R-:W-:Y:S01]  /*3b70*/  @!P2 IMAD.MOV.U32 R4, RZ, RZ, 0x10 ;  /* 0x00000010ff04a424 */ /* 0x000fe200078e00ff */
[----:B------:R-:W-:Y:S01]  /*3b80*/  SHF.L.U32 R5, R12, 0x1f, RZ ;  /* 0x0000001f0c057819 */ /* 0x000fe200000006ff */
[----:B------:R-:W-:Y:S01]  /*3b90*/  UIADD3 UR4, UPT, UPT, UR5, 0x260, URZ ;  /* 0x0000026005047890 */ /* 0x000fe2000fffe0ff */
[----:B------:R1:W-:Y:S05]  /*3ba0*/  SYNCS.ARRIVE.TRANS64.RED.A1T0 RZ, [R0+URZ], RZ ;  /* 0x000000ff00ff79a7 */ /* 0x0003ea00081004ff */
[----:B------:R-:W-:Y:S01]  /*3bb0*/  IMAD.U32 R6, RZ, RZ, UR4 ;  /* 0x00000004ff067e24 */ /* 0x000fe2000f8e00ff */
[----:B------:R-:W2:Y:S04]  /*3bc0*/  SYNCS.PHASECHK.TRANS64.TRYWAIT P0, [UR5+0x270], R5 ;  /* 0x00027005ff0075a7 */ /* 0x000ea80008001105 */
[----:B------:R-:W-:Y:S01]  /*3bd0*/  PRMT R6, R2, 0x654, R6 ;  /* 0x0000065402067816 */ /* 0x000fe20000000006 */
[----:B-12---:R-:W-:Y:S06]  /*3be0*/  @!P0 BRA `(.L_x_74) ;  /* 0x0000005c009c8947 */ /* 0x006fec0003800000 */
.L_x_214:
[----:B------:R-:W-:Y:S01]  /*3bf0*/  ULEA UR4, UR6, UR37, 0x4 ;  /* 0x0000002506047291 */ /* 0x000fe2000f8e20ff */
[----:B------:R-:W-:Y:S01]  /*3c00*/  SEL R3, R6, R3, !P2 ;  /* 0x0000000306037207 */ /* 0x000fe20005000000 */
[----:B------:R-:W-:Y:S01]  /*3c10*/  UIADD3 UR5, UPT, UPT, UR5, 0x260, URZ ;  /* 0x0000026005057890 */ /* 0x000fe2000fffe0ff */
[----:B-1----:R-:W-:Y:S01]  /*3c20*/  LEA R0, R11, UR37, 0x3 ;  /* 0x000000250b007c11 */ /* 0x002fe2000f8e18ff */
[----:B------:R-:W-:Y:S01]  /*3c30*/  UIADD3 UR4, UPT, UPT, UR4, 0x2f0, URZ ;  /* 0x000002f004047890 */ /* 0x000fe2000fffe0ff */
[----:B------:R1:W-:Y:S01]  /*3c40*/  @!P2 SYNCS.ARRIVE.TRANS64.RED RZ, [R3+URZ], R4 ;  /* 0x0000000403ffa9a7 */ /* 0x0003e200080004ff */
[----:B------:R-:W-:Y:S01]  /*3c50*/  UIADD3 UR6, UPT, UPT, UR6, 0x1, URZ ;  /* 0x0000000106067890 */ /* 0x000fe2000fffe0ff */
[----:B------:R-:W-:-:S03]  /*3c60*/  VIADD R8, R8, 0x1 ;  /* 0x0000000108087836 */ /* 0x000fc60000000000 */
[----:B------:R-:W-:Y:S02]  /*3c70*/  UISETP.NE.AND UP0, UPT, UR6, 0x2, UPT ;  /* 0x000000020600788c */ /* 0x000fe4000bf05270 */
[----:B------:R-:W-:Y:S01]  /*3c80*/  ISETP.NE.AND P0, PT, R8, 0x2, PT ;  /* 0x000000020800780c */ /* 0x000fe20003f05270 */
[----:B------:R-:W-:Y:S06]  /*3c90*/  UGETNEXTWORKID.BROADCAST [UR4], [UR5] ;  /* 0x00000000040073ca */ /* 0x000fec0008000100 */
[----:B------:R-:W-:Y:S02]  /*3ca0*/  USEL UR4, URZ, 0x1, UP0 ;  /* 0x00000001ff047887 */ /* 0x000fe40008000000 */
[----:B------:R-:W-:-:S04]  /*3cb0*/  USEL UR6, UR6, URZ, UP0 ;  /* 0x000000ff06067287 */ /* 0x000fc80008000000 */
[----:B------:R-:W-:Y:S02]  /*3cc0*/  LOP3.LUT R12, R12, UR4, RZ, 0x3c, !PT ;  /* 0x000000040c0c7c12 */ /* 0x000fe4000f8e3cff */
[----:B-1----:R-:W-:-:S04]  /*3cd0*/  SHF.L.U32 R4, R10, 0x1f, RZ ;  /* 0x0000001f0a047819 */ /* 0x002fc800000006ff */
[----:B------:R-:W1:Y:S02]  /*3ce0*/  SYNCS.PHASECHK.TRANS64.TRYWAIT P1, [R0+URZ+0x260], R4 ;  /* 0x00026004000075a7 */ /* 0x000e6400080211ff */
[----:B-1----:R-:W-:Y:S05]  /*3cf0*/  @!P1 BRA `(.L_x_75) ;  /* 0x0000005c00709947 */ /* 0x002fea0003800000 */
.L_x_215:
[C---:B-1----:R-:W-:Y:S01]  /*3d00*/  LEA R4, R11.reuse, UR37, 0x4 ;  /* 0x000000250b047c11 */ /* 0x042fe2000f8e20ff */
[----:B------:R-:W-:Y:S01]  /*3d10*/  VIADD R0, R0, 0x270 ;  /* 0x0000027000007836 */ /* 0x000fe20000000000 */
[----:B------:R-:W-:Y:S01]  /*3d20*/  SEL R8, R8, RZ, P0 ;  /* 0x000000ff08087207 */ /* 0x000fe20000000000 */
[----:B------:R-:W-:-:S03]  /*3d30*/  VIADD R11, R11, 0x1 ;  /* 0x000000010b0b7836 */ /* 0x000fc60000000000 */
[----:B------:R-:W1:Y:S01]  /*3d40*/  LDS.128 R4, [R4+0x2f0] ;  /* 0x0002f00004047984 */ /* 0x000e620000000c00 */
[----:B------:R-:W-:Y:S02]  /*3d50*/  PRMT R0, RZ, 0x654, R0 ;  /* 0x00000654ff007816 */ /* 0x000fe40000000000 */
[C---:B------:R-:W-:Y:S01]  /*3d60*/  ISETP.NE.AND P1, PT, R11.reuse, 0x2, PT ;  /* 0x000000020b00780c */ /* 0x040fe20003f25270 */
[----:B------:R-:W-:Y:S01]  /*3d70*/  @!PT LDS RZ, [RZ] ;  /* 0x00000000fffff984 */ /* 0x000fe20000000800 */
[----:B------:R-:W-:Y:S01]  /*3d80*/  @!PT LDS RZ, [RZ] ;  /* 0x00000000fffff984 */ /* 0x000fe20000000800 */
[----:B------:R-:W-:Y:S01]  /*3d90*/  @!PT LDS RZ, [RZ] ;  /* 0x00000000fffff984 */ /* 0x000fe20000000800 */
[----:B------:R-:W-:Y:S01]  /*3da0*/  @!PT LDS RZ, [RZ] ;  /* 0x00000000fffff984 */ /* 0x000fe20000000800 */
[----:B------:R2:W-:Y:S06]  /*3db0*/  MEMBAR.ALL.CTA ;  /* 0x0000000000007992 */ /* 0x0005ec0000008000 */
[----:B--2---:R-:W2:Y:S01]  /*3dc0*/  FENCE.VIEW.ASYNC.S ;  /* 0x00000000000073c6 */ /* 0x004ea20000000000 */
[----:B------:R-:W-:Y:S01]  /*3dd0*/  SEL R11, R11, RZ, P1 ;  /* 0x000000ff0b0b7207 */ /* 0x000fe20000800000 */
[----:B--2---:R2:W-:Y:S01]  /*3de0*/  SYNCS.ARRIVE.TRANS64.RED.A1T0 RZ, [R0+URZ], RZ ;  /* 0x000000ff00ff79a7 */ /* 0x0045e200081004ff */
[----:B-1----:R-:W-:-:S02]  /*3df0*/  LOP3.LUT P3, RZ, R6, 0x1, RZ, 0xc0, !PT ;  /* 0x0000000106ff7812 */ /* 0x002fc4000786c0ff */
[----:B------:R-:W-:-:S04]  /*3e00*/  SEL R4, RZ, 0x1, P1 ;  /* 0x00000001ff047807 */ /* 0x000fc80000800000 */
[----:B------:R-:W-:Y:S02]  /*3e10*/  LOP3.LUT R10, R10, R4, RZ, 0x3c, !PT ;  /* 0x000000040a0a7212 */ /* 0x000fe400078e3cff */
[----:B--2---:R-:W-:-:S04]  /*3e20*/  SEL R0, RZ, 0x1, P0 ;  /* 0x00000001ff007807 */ /* 0x004fc80000000000 */
[----:B------:R-:W-:Y:S01]  /*3e30*/  LOP3.LUT R9, R9, R0, RZ, 0x3c, !PT ;  /* 0x0000000009097212 */ /* 0x000fe200078e3cff */
[----:B------:R-:W-:Y:S06]  /*3e40*/  @P3 BRA `(.L_x_76) ;  /* 0xfffffffc002c3947 */ /* 0x000fec000383ffff */
[----:B------:R-:W-:Y:S01]  /*3e50*/  ULEA UR5, UR6, UR37, 0x3 ;  /* 0x0000002506057291 */ /* 0x000fe2000f8e18ff */
[----:B------:R-:W-:-:S08]  /*3e60*/  SHF.L.U32 R2, R12, 0x1f, RZ ;  /* 0x0000001f0c027819 */ /* 0x000fd000000006ff */
[----:B------:R-:W1:Y:S02]  /*3e70*/  SYNCS.PHASECHK.TRANS64 P0, [UR5+0x270], R2 ;  /* 0x00027002ff0075a7 */ /* 0x000e640008001005 */
[----:B-1----:R-:W-:Y:S05]  /*3e80*/  @P0 BRA `(.L_x_77) ;  /* 0x0000000000080947 */ /* 0x002fea0003800000 */
[----:B------:R-:W1:Y:S02]  /*3e90*/  SYNCS.PHASECHK.TRANS64.TRYWAIT P0, [UR5+0x270], R2 ;  /* 0x00027002ff0075a7 */ /* 0x000e640008001105 */
[----:B-1----:R-:W-:Y:S05]  /*3ea0*/  @!P0 BRA `(.L_x_78) ;  /* 0x0000005c00188947 */ /* 0x002fea0003800000 */
.L_x_77:
[----:B------:R-:W-:-:S04]  /*3eb0*/  UIADD3 UR4, UPT, UPT, UR6, 0x1, URZ ;  /* 0x0000000106047890 */ /* 0x000fc8000fffe0ff */
[----:B------:R-:W-:-:S04]  /*3ec0*/  UISETP.NE.AND UP0, UPT, UR4, 0x2, UPT ;  /* 0x000000020400788c */ /* 0x000fc8000bf05270 */
[----:B------:R-:W-:Y:S02]  /*3ed0*/  USEL UR7, URZ, 0x1, UP0 ;  /* 0x00000001ff077887 */ /* 0x000fe40008000000 */
[----:B------:R-:W-:-:S04]  /*3ee0*/  USEL UR4, UR4, URZ, UP0 ;  /* 0x000000ff04047287 */ /* 0x000fc80008000000 */
[----:B------:R-:W-:Y:S01]  /*3ef0*/  ULEA UR4, UR4, UR37, 0x3 ;  /* 0x0000002504047291 */ /* 0x000fe2000f8e18ff */
[----:B-1----:R-:W-:-:S04]  /*3f00*/  LOP3.LUT R2, R12, UR7, RZ, 0x3c, !PT ;  /* 0x000000070c027c12 */ /* 0x002fc8000f8e3cff */
[----:B------:R-:W-:-:S04]  /*3f10*/  SHF.L.U32 R0, R2, 0x1f, RZ ;  /* 0x0000001f02007819 */ /* 0x000fc800000006ff */
[----:B------:R-:W1:Y:S02]  /*3f20*/  SYNCS.PHASECHK.TRANS64 P0, [UR4+0x270], R0 ;  /* 0x00027000ff0075a7 */ /* 0x000e640008001004 */
[----:B-1----:R-:W-:Y:S05]  /*3f30*/  @P0 EXIT ;  /* 0x000000000000094d */ /* 0x002fea0003800000 */
[----:B------:R-:W-:Y:S02]  /*3f40*/  SHF.L.U32 R2, R2, 0x1f, RZ ;  /* 0x0000001f02027819 */ /* 0x000fe400000006ff */
[----:B------:R-:W-:-:S07]  /*3f50*/  MOV R0, UR4 ;  /* 0x0000000400007c02 */ /* 0x000fce0008000f00 */
.L_x_79:
[----:B-1----:R1:W2:Y:S02]  /*3f60*/  SYNCS.PHASECHK.TRANS64.TRYWAIT P0, [R0+URZ+0x270], R2 ;  /* 0x00027002000075a7 */ /* 0x0022a400080011ff */
[----:B--2---:R-:W-:Y:S05]  /*3f70*/  @!P0 NANOSLEEP.SYNCS 0x989680 ;  /* 0x009896800000895d */ /* 0x004fea0003900000 */
[----:B------:R-:W2:Y:S02]  /*3f80*/  @!P0 SYNCS.PHASECHK.TRANS64 P0, [R0+URZ+0x270], R2 ;  /* 0x00027002000085a7 */ /* 0x000ea400080010ff */
[----:B--2---:R-:W-:Y:S05]  /*3f90*/  @P0 EXIT ;  /* 0x000000000000094d */ /* 0x004fea0003800000 */
[----:B------:R-:W-:Y:S05]  /*3fa0*/  BRA `(.L_x_79) ;  /* 0xfffffffc00ec7947 */ /* 0x000fea000383ffff */
.L_x_72:
[----:B------:R-:W-:-:S09]  /*3fb0*/  UISETP.NE.AND UP1, UPT, UR8, URZ, UPT ;  /* 0x000000ff0800728c */ /* 0x000fd2000bf25270 */
[----:B------:R-:W-:Y:S05]  /*3fc0*/  BRA.U UP1, `(.L_x_80) ;  /* 0x0000000d01747547 */ /* 0x000fea000b800000 */
[----:B------:R-:W-:Y:S01]  /*3fd0*/  UMOV UR4, 0x40 ;  /* 0x0000004000047882 */ /* 0x000fe20000000000 */
[----:B------:R-:W-:Y:S01]  /*3fe0*/  NOP ;  /* 0x0000000000007918 */ /* 0x000fe20000000000 */
[----:B------:R-:W-:Y:S01]  /*3ff0*/  ULEA UR4, UR37, UR4, 0x18 ;  /* 0x0000000425047291 */ /* 0x000fe2000f8ec0ff */
[----:B------:R-:W-:Y:S02]  /*4000*/  UMOV UR5, 0x400 ;  /* 0x0000040000057882 */ /* 0x000fe40000000000 */
[----:B------:R-:W-:-:S06]  /*4010*/  ULEA UR37, UR37, UR5, 0x18 ;  /* 0x0000000525257291 */ /* 0x000fcc000f8ec0ff */
[----:B------:R-:W1:Y:S02]  /*4020*/  LDS.U8 R0, [UR4+0x1c] ;  /* 0x00001c04ff007984 */ /* 0x000e640008000000 */
[----:B-1----:R-:W-:-:S13]  /*4030*/  ISETP.NE.AND P0, PT, R0, RZ, PT ;  /* 0x000000ff0000720c */ /* 0x002fda0003f05270 */
[----:B------:R-:W-:Y:S05]  /*4040*/  @P0 BRA `(.L_x_81) ;  /* 0x0000000000580947 */ /* 0x000fea0003800000 */
[----:B------:R-:W-:-:S13]  /*4050*/  ELECT P0, URZ, PT ;  /* 0x0000000000ff782f */ /* 0x000fda0003800000 */
[----:B------:R-:W-:Y:S05]  /*4060*/  @!P0 BRA `(.L_x_82) ;  /* 0x0000000000608947 */ /* 0x000fea0003800000 */
[----:B------:R-:W-:Y:S01]  /*4070*/  UMOV UR5, 0x10 ;  /* 0x0000001000057882 */ /* 0x000fe20000000000 */
[----:B------:R-:W-:Y:S01]  /*4080*/  HFMA2 R0, -RZ, RZ, 0, 5.9604644775390625e-08 ;  /* 0x00000001ff007431 */ /* 0x000fe200000001ff */
[----:B------:R-:W-:-:S03]  /*4090*/  MOV R2, 0xffff ;  /* 0x0000ffff00027802 */ /* 0x000fc60000000f00 */
[----:B------:R-:W-:Y:S04]  /*40a0*/  DEPBAR.LE SB1, 0x36 ;  /* 0x00009d800000791a */ /* 0x000fe80000000000 */
[----:B------:R-:W1:Y:S02]  /*40b0*/  UTCATOMSWS.FIND_AND_SET.ALIGN UP0, UR5, UR5 ;  /* 0x00000005000575e3 */ /* 0x000e640008000800 */
[----:B-1----:R-:W-:Y:S01]  /*40c0*/  MOV R3, UR5 ;  /* 0x0000000500037c02 */ /* 0x002fe20008000f00 */
[----:B------:R-:W-:Y:S06]  /*40d0*/  BRA.U UP0, `(.L_x_83) ;  /* 0x0000000100187547 */ /* 0x000fec000b800000 */
.L_x_84:
[----:B------:R-:W-:Y:S05]  /*40e0*/  NANOSLEEP 0x64 ;  /* 0x000000640000795d */ /* 0x000fea0003800000 */
[----:B------:R-:W-:-:S05]  /*40f0*/  UMOV UR5, 0x10 ;  /* 0x0000001000057882 */ /* 0x000fca0000000000 */
[----:B------:R-:W-:Y:S04]  /*4100*/  DEPBAR.LE SB1, 0x36 ;  /* 0x00009d800000791a */ /* 0x000fe80000000000 */
[----:B------:R-:W1:Y:S02]  /*4110*/  UTCATOMSWS.FIND_AND_SET.ALIGN UP0, UR5, UR5 ;  /* 0x00000005000575e3 */ /* 0x000e640008000800 */
[----:B-1----:R-:W-:Y:S01]  /*4120*/  MOV R3, UR5 ;  /* 0x0000000500037c02 */ /* 0x002fe20008000f00 */
[----:B------:R-:W-:Y:S05]  /*4130*/  BRA.U !UP0, `(.L_x_84) ;  /* 0xfffffffd08e87547 */ /* 0x000fea000b83ffff */
.L_x_83:
[-C--:B------:R-:W-:Y:S02]  /*4140*/  SHF.L.U32 R2, R2, R3.reuse, RZ ;  /* 0x0000000302027219 */ /* 0x080fe400000006ff */
[----:B------:R-:W-:Y:S01]  /*4150*/  SHF.L.U32 R0, R0, R3, RZ ;  /* 0x0000000300007219 */ /* 0x000fe200000006ff */
[----:B------:R-:W-:Y:S02]  /*4160*/  IMAD.SHL.U32 R3, R3, 0x20, RZ ;  /* 0x0000002003037824 */ /* 0x000fe400078e00ff */
[----:B------:R1:W-:Y:S04]  /*4170*/  ATOMS.OR RZ, [UR4+0x14], R2 ;  /* 0x00001402ffff798c */ /* 0x0003e8000b000004 */
[----:B------:R1:W-:Y:S04]  /*4180*/  ATOMS.OR RZ, [UR4+0x18], R0 ;  /* 0x00001800ffff798c */ /* 0x0003e8000b000004 */
[----:B------:R1:W-:Y:S01]  /*4190*/  STS [UR37+0x310], R3 ;  /* 0x00031003ff007988 */ /* 0x0003e20008000825 */
[----:B------:R-:W-:Y:S05]  /*41a0*/  BRA `(.L_x_82) ;  /* 0x0000000000107947 */ /* 0x000fea0003800000 */
.L_x_81:
[----:B------:R-:W-:Y:S02]  /*41b0*/  MOV R0, 0xffffffff ;  /* 0xffffffff00007802 */ /* 0x000fe40000000f00 */
[----:B------:R-:W-:-:S03]  /*41c0*/  MOV R2, 0x41f0 ;  /* 0x000041f000027802 */ /* 0x000fc60000000f00 */
[----:B------:R1:W-:Y:S04]  /*41d0*/  STS [UR37+0x310], R0 ;  /* 0x00031000ff007988 */ /* 0x0003e80008000825 */
[----:B-1-3-5:R-:W-:Y:S05]  /*41e0*/  CALL.REL.NOINC `($__internal_1_$__cuda_sm10x_tcgen05_guardrail_trap_phase_invalid_during_alloc) ;  /* 0x0000005c00a87944 */ /* 0x02afea0003c00000 */
.L_x_82:
[----:B------:R-:W-:Y:S05]  /*41f0*/  WARPSYNC.ALL ;  /* 0x0000000000007948 */ /* 0x000fea0003800000 */
[----:B------:R-:W2:Y:S01]  /*4200*/  S2UR UR9, SR_CgaCtaId ;  /* 0x00000000000979c3 */ /* 0x000ea20000008800 */
[----:B------:R-:W-:Y:S01]  /*4210*/  UMOV UR4, 0x400 ;  /* 0x0000040000047882 */ /* 0x000fe20000000000 */
[----:B------:R-:W-:-:S06]  /*4220*/  NOP ;  /* 0x0000000000007918 */ /* 0x000fcc0000000000 */
[----:B------:R-:W-:Y:S06]  /*4230*/  BAR.ARV 0x6, 0xa0 ;  /* 0x0182800000007b1d */ /* 0x000fec0000002000 */
[----:B------:R-:W4:Y:S01]  /*4240*/  LDCU UR5, c[0x0][0x38c] ;  /* 0x00007180ff0577ac */ /* 0x000f220008000800 */
[----:B------:R-:W-:Y:S01]  /*4250*/  IMAD.MOV.U32 R11, RZ, RZ, 0x1 ;  /* 0x00000001ff0b7424 */ /* 0x000fe200078e00ff */
[----:B------:R-:W-:Y:S01]  /*4260*/  CS2R R8, SRZ ;  /* 0x0000000000087805 */ /* 0x000fe2000001ff00 */
[----:B------:R-:W-:Y:S01]  /*4270*/  IMAD.MOV.U32 R10, RZ, RZ, RZ ;  /* 0x000000ffff0a7224 */ /* 0x000fe200078e00ff */
[----:B------:R-:W-:Y:S01]  /*4280*/  UMOV UR11, URZ ;  /* 0x000000ff000b7c82 */ /* 0x000fe20008000000 */
[----:B------:R-:W-:Y:S01]  /*4290*/  UMOV UR18, URZ ;  /* 0x000000ff00127c82 */ /* 0x000fe20008000000 */
[----:B------:R-:W-:Y:S01]  /*42a0*/  UMOV UR20, 0x0 ;  /* 0x0000000000147882 */ /* 0x000fe20000000000 */
[----:B------:R-:W-:Y:S01]  /*42b0*/  UMOV UR21, 0x41c0490 ;  /* 0x041c049000157882 */ /* 0x000fe20000000000 */
[----:B--2---:R-:W-:Y:S01]  /*42c0*/  ULEA UR9, UR9, UR4, 0x18 ;  /* 0x0000000409097291 */ /* 0x004fe2000f8ec0ff */
[----:B------:R-:W2:Y:S03]  /*42d0*/  LDCU UR4, c[0x0][0x38c] ;  /* 0x00007180ff0477ac */ /* 0x000ea60008000800 */
[----:B------:R-:W-:-:S02]  /*42e0*/  UIADD3 UR10, UPT, UPT, UR9, 0x7500, URZ ;  /* 0x00007500090a7890 */ /* 0x000fc4000fffe0ff */
[----:B----4-:R-:W-:-:S03]  /*42f0*/  UISETP.GE.AND UP3, UPT, UR5, 0x1, UPT ;  /* 0x000000010500788c */ /* 0x010fc6000bf66270 */
[----:B-1----:R-:W1:Y:S01]  /*4300*/  LDS R0, [UR9+0x310] ;  /* 0x00031009ff007984 */ /* 0x002e620008000800 */
[----:B------:R-:W-:-:S04]  /*4310*/  USHF.R.U32.HI UR10, URZ, 0x4, UR10 ;  /* 0x00000004ff0a7899 */ /* 0x000fc8000801160a */
[----:B------:R-:W-:-:S04]  /*4320*/  ULOP3.LUT UR10, UR10, 0x3fff, URZ, 0xc0, !UPT ;  /* 0x00003fff0a0a7892 */ /* 0x000fc8000f8ec0ff */
[----:B------:R-:W-:Y:S02]  /*4330*/  ULOP3.LUT UR10, UR10, 0x10000, URZ, 0xfc, !UPT ;  /* 0x000100000a0a7892 */ /* 0x000fe4000f8efcff */
[----:B--2---:R-:W-:-:S04]  /*4340*/  UIADD3 UR4, UPT, UPT, UR4, 0xf, URZ ;  /* 0x0000000f04047890 */ /* 0x004fc8000fffe0ff */
[----:B------:R-:W-:-:S04]  /*4350*/  USHF.R.S32.HI UR8, URZ, 0x1f, UR4 ;  /* 0x0000001fff087899 */ /* 0x000fc80008011404 */
[----:B------:R-:W-:Y:S02]  /*4360*/  ULEA.HI UR8, UR8, UR4, URZ, 0x4 ;  /* 0x0000000408087291 */ /* 0x000fe4000f8f20ff */
[----:B------:R-:W-:Y:S02]  /*4370*/  UIADD3 UR4, UPT, UPT, UR9, 0x18d00, URZ ;  /* 0x00018d0009047890 */ /* 0x000fe4000fffe0ff */
[----:B------:R-:W-:Y:S02]  /*4380*/  USHF.R.S32.HI UR8, URZ, 0x4, UR8 ;  /* 0x00000004ff087899 */ /* 0x000fe40008011408 */
[----:B------:R-:W-:Y:S02]  /*4390*/  USHF.R.U32.HI UR4, URZ, 0x4, UR4 ;  /* 0x00000004ff047899 */ /* 0x000fe40008011604 */
[----:B------:R-:W-:Y:S02]  /*43a0*/  UISETP.LT.AND UP0, UPT, UR8, 0x1, UPT ;  /* 0x000000010800788c */ /* 0x000fe4000bf01270 */
[----:B------:R-:W-:-:S02]  /*43b0*/  ULOP3.LUT UR4, UR4, 0x3fff, URZ, 0xc0, !UPT ;  /* 0x00003fff04047892 */ /* 0x000fc4000f8ec0ff */
[----:B------:R-:W-:Y:S02]  /*43c0*/  USEL UR15, UR8, 0x1, !UP0 ;  /* 0x00000001080f7887 */ /* 0x000fe4000c000000 */
[----:B------:R-:W-:Y:S02]  /*43d0*/  ULOP3.LUT UR4, UR4, 0x10000, URZ, 0xfc, !UPT ;  /* 0x0001000004047892 */ /* 0x000fe4000f8efcff */
[----:B------:R-:W-:Y:S01]  /*43e0*/  UIADD3 UR15, UPT, UPT, -UR15, URZ, URZ ;  /* 0x000000ff0f0f7290 */ /* 0x000fe2000fffe1ff */
[----:B-1----:R-:W-:-:S15]  /*43f0*/  R2UR UR12, R0 ;  /* 0x00000000000c72ca */ /* 0x002fde00000e0000 */
.L_x_91:
[----:B------:R-:W-:Y:S02]  /*4400*/  LEA R0, R10, UR9, 0x3 ;  /* 0x000000090a007c11 */ /* 0x000fe4000f8e18ff */
[----:B------:R-:W-:Y:S02]  /*4410*/  SHF.L.U32 R2, R9, 0x1f, RZ ;  /* 0x0000001f09027819 */ /* 0x000fe400000006ff */
[----:B------:R-:W-:Y:S01]  /*4420*/  PLOP3.LUT P0, PT, PT, PT, UP3, 0x80, 0x8 ;  /* 0x000000000008781c */ /* 0x000fe20003f0f038 */
[----:B------:R-:W-:Y:S01]  /*4430*/  VIADD R3, R0, 0x270 ;  /* 0x0000027000037836 */ /* 0x000fe20000000000 */
[----:B-1----:R-:W1:Y:S02]  /*4440*/  SYNCS.PHASECHK.TRANS64.TRYWAIT P1, [R0+URZ+0x260], R2 ;  /* 0x00026002000075a7 */ /* 0x002e6400080211ff */
[----:B-1--4-:R-:W-:Y:S09]  /*4450*/  @!P1 BRA `(.L_x_85) ;  /* 0x0000005400c49947 */ /* 0x012ff20003800000 */
.L_x_217:
[----:B------:R-:W-:Y:S01]  /*4460*/  LEA R4, R10, UR9, 0x4 ;  /* 0x000000090a047c11 */ /* 0x000fe2000f8e20ff */
[----:B------:R-:W-:Y:S01]  /*4470*/  @UP3 ULEA UR5, UR18, UR9, 0x3 ;  /* 0x0000000912053291 */ /* 0x000fe2000f8e18ff */
[----:B------:R-:W-:Y:S01]  /*4480*/  PLOP3.LUT P2, PT, PT, PT, PT, 0x80, 0x8 ;  /* 0x000000000008781c */ /* 0x000fe20003f4f070 */
[----:B------:R-:W-:Y:S01]  /*4490*/  ULEA UR14, UR11, UR9, 0x3 ;  /* 0x000000090b0e7291 */ /* 0x000fe2000f8e18ff */
[----:B------:R-:W-:Y:S02]  /*44a0*/  PRMT R3, RZ, 0x654, R3 ;  /* 0x00000654ff037816 */ /* 0x000fe40000000003 */
[----:B------:R-:W2:Y:S01]  /*44b0*/  LDS.128 R4, [R4+0x2f0] ;  /* 0x0002f00004047984 */ /* 0x000ea20000000c00 */
[----:B-1----:R-:W-:Y:S02]  /*44c0*/  @P0 SHF.L.U32 R2, R8, 0x1f, RZ ;  /* 0x0000001f08020819 */ /* 0x002fe400000006ff */
[----:B------:R-:W-:Y:S01]  /*44d0*/  SHF.L.U32 R0, R11, 0x1f, RZ ;  /* 0x0000001f0b007819 */ /* 0x000fe200000006ff */
[----:B------:R-:W-:Y:S01]  /*44e0*/  @!PT LDS RZ, [RZ] ;  /* 0x00000000fffff984 */ /* 0x000fe20000000800 */
[----:B------:R-:W-:Y:S01]  /*44f0*/  @!PT LDS RZ, [RZ] ;  /* 0x00000000fffff984 */ /* 0x000fe20000000800 */
[----:B------:R-:W-:Y:S01]  /*4500*/  @!PT LDS RZ, [RZ] ;  /* 0x00000000fffff984 */ /* 0x000fe20000000800 */
[----:B------:R-:W-:Y:S01]  /*4510*/  @!PT LDS RZ, [RZ] ;  /* 0x00000000fffff984 */ /* 0x000fe20000000800 */
[----:B------:R1:W-:Y:S06]  /*4520*/  MEMBAR.ALL.CTA ;  /* 0x0000000000007992 */ /* 0x0003ec0000008000 */
[----:B-1----:R-:W1:Y:S02]  /*4530*/  FENCE.VIEW.ASYNC.S ;  /* 0x00000000000073c6 */ /* 0x002e640000000000 */
[----:B-1----:R1:W-:Y:S01]  /*4540*/  SYNCS.ARRIVE.TRANS64.RED.A1T0 RZ, [R3+URZ], RZ ;  /* 0x000000ff03ff79a7 */ /* 0x0023e200081004ff */
[----:B------:R1:W4:Y:S01]  /*4550*/  @P0 SYNCS.PHASECHK.TRANS64.TRYWAIT P2, [UR5], R2 ;  /* 0x00000002ff0005a7 */ /* 0x0003220008041105 */
[----:B--2---:R-:W-:Y:S01]  /*4560*/  LOP3.LUT P1, RZ, R6, 0x1, RZ, 0xc0, !PT ;  /* 0x0000000106ff7812 */ /* 0x004fe2000782c0ff */
[----:B------:R-:W2:Y:S02]  /*4570*/  SYNCS.PHASECHK.TRANS64.TRYWAIT P0, [UR14+0x2a0], R0 ;  /* 0x0002a000ff0075a7 */ /* 0x000ea4000800110e */
[----:B-12-4-:R-:W-:Y:S10]  /*4580*/  @!P0 BRA `(.L_x_86) ;  /* 0x00000054008c8947 */ /* 0x016ff40003800000 */
.L_x_219:
[----:B------:R-:W-:Y:S01]  /*4590*/  IADD3 R10, PT, PT, R10, 0x1, RZ ;  /* 0x000000010a0a7810 */ /* 0x000fe20007ffe0ff */
[----:B------:R-:W-:Y:S06]  /*45a0*/  BRA.U !UP3, `(.L_x_87) ;  /* 0x000000010b9c7547 */ /* 0x000fec000b800000 */
[----:B------:R-:W-:Y:S02]  /*45b0*/  ULEA.HI UR13, UR11, UR11, URZ, 0x1 ;  /* 0x0000000b0b0d7291 */ /* 0x000fe4000f8f08ff */
[----:B------:R-:W-:Y:S02]  /*45c0*/  UPLOP3.LUT UP4, UPT, UPT, UPT, UPT, 0x40, 0x4 ;  /* 0x000000000004789c */ /* 0x000fe40003f8e870 */
[----:B------:R-:W-:Y:S02]  /*45d0*/  USHF.R.U32.HI UR5, URZ, 0x1, UR13 ;  /* 0x00000001ff057899 */ /* 0x000fe4000801160d */
[----:B------:R-:W-:Y:S02]  /*45e0*/  ULOP3.LUT UR13, UR13, 0xffe, URZ, 0xc0, !UPT ;  /* 0x00000ffe0d0d7892 */ /* 0x000fe4000f8ec0ff */
[----:B------:R-:W-:Y:S02]  /*45f0*/  UIMAD UR5, UR5, 0x70, UR12 ;  /* 0x00000070050578a4 */ /* 0x000fe4000f8e020c */
[----:B------:R-:W-:Y:S01]  /*4600*/  UIADD3 UR13, UPT, UPT, -UR13, UR11, URZ ;  /* 0x0000000b0d0d7290 */ /* 0x000fe2000fffe1ff */
[----:B------:R-:W-:Y:S01]  /*4610*/  UMOV UR17, UR15 ;  /* 0x0000000f00117c82 */ /* 0x000fe20008000000 */
[----:B------:R-:W-:-:S02]  /*4620*/  UMOV UR16, UR8 ;  /* 0x0000000800107c82 */ /* 0x000fc40008000000 */
[----:B------:R-:W-:-:S03]  /*4630*/  ULEA UR13, UR13, UR5, 0x14 ;  /* 0x000000050d0d7291 */ /* 0x000fc6000f8ea0ff */
[----:B------:R-:W-:-:S09]  /*4640*/  UMOV UR5, UR18 ;  /* 0x0000001200057c82 */ /* 0x000fd20008000000 */
.L_x_90:
[----:B------:R-:W-:Y:S02]  /*4650*/  UIADD3 UR17, UPT, UPT, UR17, 0x1, URZ ;  /* 0x0000000111117890 */ /* 0x000fe4000fffe0ff */
[----:B--2---:R-:W-:Y:S02]  /*4660*/  ULEA UR7, UR5, UR9, 0x3 ;  /* 0x0000000905077291 */ /* 0x004fe4000f8e18ff */
[----:B------:R-:W-:Y:S01]  /*4670*/  UISETP.NE.AND UP0, UPT, UR17, URZ, UPT ;  /* 0x000000ff1100728c */ /* 0x000fe2000bf05270 */
[----:B----4-:R-:W-:Y:S10]  /*4680*/  @P2 BRA `(.L_x_88) ;  /* 0x00000000000c2947 */ /* 0x010ff40003800000 */
[----:B-1----:R-:W-:Y:S04]  /*4690*/  SHF.L.U32 R2, R8, 0x1f, RZ ;  /* 0x0000001f08027819 */ /* 0x002fe800000006ff */
[----:B------:R-:W1:Y:S02]  /*46a0*/  SYNCS.PHASECHK.TRANS64.TRYWAIT P0, [UR7], R2 ;  /* 0x00000002ff0075a7 */ /* 0x000e640008001107 */
[----:B-1----:R-:W-:Y:S05]  /*46b0*/  @!P0 BRA `(.L_x_89) ;  /* 0x0000005400588947 */ /* 0x002fea0003800000 */
.L_x_88:
[----:B------:R-:W-:Y:S01]  /*46c0*/  UISETP.NE.AND UP1, UPT, UR16, 0x1, UPT ;  /* 0x000000011000788c */ /* 0x000fe2000bf25270 */
[----:B------:R-:W-:Y:S01]  /*46d0*/  PLOP3.LUT P2, PT, PT, PT, PT, 0x80, 0x8 ;  /* 0x000000000008781c */ /* 0x000fe20003f4f070 */
[----:B------:R-:W-:Y:S02]  /*46e0*/  UIADD3 UR18, UPT, UPT, UR5, 0x1, URZ ;  /* 0x0000000105127890 */ /* 0x000fe4000fffe0ff */
[----:B------:R-:W-:Y:S02]  /*46f0*/  UIMAD UR6, UR5, 0xe0, UR4 ;  /* 0x000000e0050678a4 */ /* 0x000fe4000f8e0204 */
[----:B------:R-:W-:Y:S01]  /*4700*/  UISETP.NE.AND UP2, UPT, UR18, 0x23, UPT ;  /* 0x000000231200788c */ /* 0x000fe2000bf45270 */
[----:B------:R-:W-:Y:S01]  /*4710*/  PLOP3.LUT P0, PT, PT, PT, UP1, 0x80, 0x8 ;  /* 0x000000000008781c */ /* 0x000fe20003f0f018 */
[----:B------:R-:W-:Y:S02]  /*4720*/  UIADD3 UR16, UPT, UPT, UR16, -0x1, URZ ;  /* 0xffffffff10107890 */ /* 0x000fe4000fffe0ff */
[----:B------:R-:W-:Y:S02]  /*4730*/  USEL UR22, URZ, 0x1, UP2 ;  /* 0x00000001ff167887 */ /* 0x000fe40009000000 */
[----:B------:R-:W-:Y:S01]  /*4740*/  USEL UR18, UR18, URZ, UP2 ;  /* 0x000000ff12127287 */ /* 0x000fe20009000000 */
[----:B------:R-:W-:Y:S03]  /*4750*/  UMOV UR23, 0xc0004010 ;  /* 0xc000401000177882 */ /* 0x000fe60000000000 */
[----:B------:R-:W-:Y:S01]  /*4760*/  @UP1 ULEA UR19, UR18, UR9, 0x3 ;  /* 0x0000000912131291 */ /* 0x000fe2000f8e18ff */
[----:B------:R-:W-:Y:S01]  /*4770*/  LOP3.LUT R8, R8, UR22, RZ, 0x3c, !PT ;  /* 0x0000001608087c12 */ /* 0x000fe2000f8e3cff */
[----:B------:R-:W-:Y:S03]  /*4780*/  ULEA UR22, UR5, UR10, 0x7 ;  /* 0x0000000a05167291 */ /* 0x000fe6000f8e38ff */
[----:B-1----:R-:W-:Y:S01]  /*4790*/  @P0 SHF.L.U32 R0, R8, 0x1f, RZ ;  /* 0x0000001f08000819 */ /* 0x002fe200000006ff */
[----:B------:R-:W-:Y:S03]  /*47a0*/  UMOV UR5, UR18 ;  /* 0x0000001200057c82 */ /* 0x000fe60008000000 */
[----:B------:R2:W4:Y:S01]  /*47b0*/  @P0 SYNCS.PHASECHK.TRANS64.TRYWAIT P2, [UR19], R0 ;  /* 0x00000000ff0005a7 */ /* 0x0005220008041113 */
[----:B------:R-:W-:Y:S03]  /*47c0*/  UIADD3 UR19, UPT, UPT, UR7, 0x118, URZ ;  /* 0x0000011807137890 */ /* 0x000fe6000fffe0ff */
[----:B------:R-:W-:Y:S02]  /*47d0*/  UMOV UR7, 0xc0004010 ;  /* 0xc000401000077882 */ /* 0x000fe40000000000 */
[----:B------:R2:W-:Y:S01]  /*47e0*/  UTCHMMA gdesc[UR22], gdesc[UR6], tmem[UR13], tmem[UR20], idesc[UR21], UP4 ;  /* 0x00ff1406160075ea */ /* 0x0005e2000a00000d */
[----:B------:R-:W-:Y:S03]  /*47f0*/  UPLOP3.LUT UP4, UPT, UPT, UPT, UPT, 0x80, 0x8 ;  /* 0x000000000008789c */ /* 0x000fe60003f8f070 */
[----:B------:R2:W-:Y:S01]  /*4800*/  UTCBAR [UR19], URZ ;  /* 0x000000ff130073e9 */ /* 0x0005e200080000ff */
[----:B------:R-:W-:Y:S07]  /*4810*/  BRA.U UP0, `(.L_x_90) ;  /* 0xfffffffd008c7547 */ /* 0x000fee000b83ffff */
.L_x_87:
[----:B------:R-:W-:Y:S01]  /*4820*/  UIADD3 UR11, UPT, UPT, UR11, 0x1, URZ ;  /* 0x000000010b0b7890 */ /* 0x000fe2000fffe0ff */
[C---:B------:R-:W-:Y:S01]  /*4830*/  ISETP.NE.AND P0, PT, R10.reuse, 0x2, PT ;  /* 0x000000020a00780c */ /* 0x040fe20003f05270 */
[----:B------:R-:W-:Y:S02]  /*4840*/  UIADD3 UR14, UPT, UPT, UR14, 0x280, URZ ;  /* 0x000002800e0e7890 */ /* 0x000fe4000fffe0ff */
[----:B------:R-:W-:Y:S01]  /*4850*/  UISETP.NE.AND UP0, UPT, UR11, 0x4, UPT ;  /* 0x000000040b00788c */ /* 0x000fe2000bf05270 */
[----:B-12---:R-:W-:Y:S02]  /*4860*/  SEL R0, RZ, 0x1, P0 ;  /* 0x00000001ff007807 */ /* 0x006fe40000000000 */
[----:B------:R-:W-:Y:S01]  /*4870*/  SEL R10, R10, RZ, P0 ;  /* 0x000000ff0a0a7207 */ /* 0x000fe20000000000 */
[----:B------:R-:W-:Y:S01]  /*4880*/  USEL UR5, URZ, 0x1, UP0 ;  /* 0x00000001ff057887 */ /* 0x000fe20008000000 */
[----:B------:R-:W-:Y:S01]  /*4890*/  LOP3.LUT R9, R9, R0, RZ, 0x3c, !PT ;  /* 0x0000000009097212 */ /* 0x000fe200078e3cff */
[----:B------:R-:W-:Y:S01]  /*48a0*/  USEL UR11, UR11, URZ, UP0 ;  /* 0x000000ff0b0b7287 */ /* 0x000fe20008000000 */
[----:B------:R1:W-:Y:S03]  /*48b0*/  UTCBAR [UR14], URZ ;  /* 0x000000ff0e0073e9 */ /* 0x0003e600080000ff */
[----:B------:R-:W-:Y:S01]  /*48c0*/  LOP3.LUT R11, R11, UR5, RZ, 0x3c, !PT ;  /* 0x000000050b0b7c12 */ /* 0x000fe2000f8e3cff */
[----:B------:R-:W-:Y:S07]  /*48d0*/  @P1 BRA `(.L_x_91) ;  /* 0xfffffff800c81947 */ /* 0x000fee000383ffff */
[----:B------:R-:W2:Y:S01]  /*48e0*/  S2UR UR4, SR_CgaCtaId ;  /* 0x00000000000479c3 */ /* 0x000ea20000008800 */
[----:B------:R-:W-:Y:S01]  /*48f0*/  ELECT P0, URZ, PT ;  /* 0x0000000000ff782f */ /* 0x000fe20003800000 */
[----:B------:R-:W-:Y:S01]  /*4900*/  IMAD.MOV.U32 R0, RZ, RZ, 0x1 ;  /* 0x00000001ff007424 */ /* 0x000fe200078e00ff */
[----:B------:R-:W-:Y:S01]  /*4910*/  UIADD3 UR9, UPT, UPT, UR9, 0x2a0, URZ ;  /* 0x000002a009097890 */ /* 0x000fe2000fffe0ff */
[----:B------:R-:W-:Y:S01]  /*4920*/  SHF.L.U32 R2, R11, 0x1f, RZ ;  /* 0x0000001f0b027819 */ /* 0x000fe200000006ff */
[----:B------:R-:W-:-:S03]  /*4930*/  UMOV UR5, 0x40 ;  /* 0x0000004000057882 */ /* 0x000fc60000000000 */
[----:B------:R-:W-:Y:S01]  /*4940*/  UVIRTCOUNT.DEALLOC.SMPOOL 0x80 ;  /* 0x000000800000784c */ /* 0x000fe20000000000 */
[----:B--2---:R-:W-:Y:S02]  /*4950*/  ULEA UR4, UR4, UR5, 0x18 ;  /* 0x0000000504047291 */ /* 0x004fe4000f8ec0ff */
[----:B------:R-:W-:-:S07]  /*4960*/  ULEA UR5, UR11, UR9, 0x3 ;  /* 0x000000090b057291 */ /* 0x000fce000f8e18ff */
[----:B------:R2:W-:Y:S02]  /*4970*/  @P0 STS.U8 [UR4+0x1c], R0 ;  /* 0x00001c00ff000988 */ /* 0x0005e40008000004 */
[----:B------:R-:W3:Y:S02]  /*4980*/  SYNCS.PHASECHK.TRANS64.TRYWAIT P0, [UR5], R2 ;  /* 0x00000002ff0075a7 */ /* 0x000ee40008001105 */
[----:B--23--:R-:W-:Y:S05]  /*4990*/  @!P0 BRA `(.L_x_92) ;  /* 0x0000005000b88947 */ /* 0x00cfea0003800000 */
.L_x_222:
[----:B------:R-:W-:-:S04]  /*49a0*/  UIADD3 UR6, UPT, UPT, UR11, 0x1, URZ ;  /* 0x000000010b067890 */ /* 0x000fc8000fffe0ff */
[----:B------:R-:W-:-:S04]  /*49b0*/  UISETP.NE.AND UP0, UPT, UR6, 0x4, UPT ;  /* 0x000000040600788c */ /* 0x000fc8000bf05270 */
[----:B------:R-:W-:Y:S02]  /*49c0*/  USEL UR7, URZ, 0x1, UP0 ;  /* 0x00000001ff077887 */ /* 0x000fe40008000000 */
[----:B------:R-:W-:-:S04]  /*49d0*/  USEL UR6, UR6, URZ, UP0 ;  /* 0x000000ff06067287 */ /* 0x000fc80008000000 */
[----:B------:R-:W-:Y:S01]  /*49e0*/  ULEA UR5, UR6, UR9, 0x3 ;  /* 0x0000000906057291 */ /* 0x000fe2000f8e18ff */
[----:B--2---:R-:W-:-:S04]  /*49f0*/  LOP3.LUT R2, R11, UR7, RZ, 0x3c, !PT ;  /* 0x000000070b027c12 */ /* 0x004fc8000f8e3cff */
[----:B------:R-:W-:-:S04]  /*4a00*/  SHF.L.U32 R3, R2, 0x1f, RZ ;  /* 0x0000001f02037819 */ /* 0x000fc800000006ff */
[----:B------:R-:W2:Y:S02]  /*4a10*/  SYNCS.PHASECHK.TRANS64.TRYWAIT P0, [UR5], R3 ;  /* 0x00000003ff0075a7 */ /* 0x000ea40008001105 */
[----:B--2---:R-:W-:Y:S05]  /*4a20*/  @!P0 BRA `(.L_x_93) ;  /* 0x0000005000ac8947 */ /* 0x004fea0003800000 */
.L_x_224:
[----:B------:R-:W-:-:S04]  /*4a30*/  UIADD3 UR6, UPT, UPT, UR6, 0x1, URZ ;  /* 0x0000000106067890 */ /* 0x000fc8000fffe0ff */
[----:B------:R-:W-:-:S04]  /*4a40*/  UISETP.NE.AND UP0, UPT, UR6, 0x4, UPT ;  /* 0x000000040600788c */ /* 0x000fc8000bf05270 */
[----:B------:R-:W-:Y:S02]  /*4a50*/  USEL UR7, URZ, 0x1, UP0 ;  /* 0x00000001ff077887 */ /* 0x000fe40008000000 */
[----:B------:R-:W-:-:S04]  /*4a60*/  USEL UR6, UR6, URZ, UP0 ;  /* 0x000000ff06067287 */ /* 0x000fc80008000000 */
[----:B------:R-:W-:Y:S01]  /*4a70*/  ULEA UR5, UR6, UR9, 0x3 ;  /* 0x0000000906057291 */ /* 0x000fe2000f8e18ff */
[----:B------:R-:W-:-:S04]  /*4a80*/  LOP3.LUT R2, R2, UR7, RZ, 0x3c, !PT ;  /* 0x0000000702027c12 */ /* 0x000fc8000f8e3cff */
[----:B--2---:R-:W-:-:S04]  /*4a90*/  SHF.L.U32 R3, R2, 0x1f, RZ ;  /* 0x0000001f02037819 */ /* 0x004fc800000006ff */
[----:B------:R-:W2:Y:S02]  /*4aa0*/  SYNCS.PHASECHK.TRANS64.TRYWAIT P0, [UR5], R3 ;  /* 0x00000003ff0075a7 */ /* 0x000ea40008001105 */
[----:B--2---:R-:W-:Y:S05]  /*4ab0*/  @!P0 BRA `(.L_x_94) ;  /* 0x0000005000a08947 */ /* 0x004fea0003800000 */
.L_x_226:
[----:B------:R-:W-:-:S04]  /*4ac0*/  UIADD3 UR6, UPT, UPT, UR6, 0x1, URZ ;  /* 0x0000000106067890 */ /* 0x000fc8000fffe0ff */
[----:B------:R-:W-:-:S04]  /*4ad0*/  UISETP.NE.AND UP0, UPT, UR6, 0x4, UPT ;  /* 0x000000040600788c */ /* 0x000fc8000bf05270 */
[----:B------:R-:W-:Y:S02]  /*4ae0*/  USEL UR5, URZ, 0x1, UP0 ;  /* 0x00000001ff057887 */ /* 0x000fe40008000000 */
[----:B------:R-:W-:-:S04]  /*4af0*/  USEL UR6, UR6, URZ, UP0 ;  /* 0x000000ff06067287 */ /* 0x000fc80008000000 */
[----:B------:R-:W-:Y:S01]  /*4b00*/  ULEA UR6, UR6, UR9, 0x3 ;  /* 0x0000000906067291 */ /* 0x000fe2000f8e18ff */
[----:B------:R-:W-:-:S04]  /*4b10*/  LOP3.LUT R2, R2, UR5, RZ, 0x3c, !PT ;  /* 0x0000000502027c12 */ /* 0x000fc8000f8e3cff */
[----:B------:R-:W-:-:S04]  /*4b20*/  SHF.L.U32 R2, R2, 0x1f, RZ ;  /* 0x0000001f02027819 */ /* 0x000fc800000006ff */
[----:B------:R-:W3:Y:S02]  /*4b30*/  SYNCS.PHASECHK.TRANS64.TRYWAIT P0, [UR6], R2 ;  /* 0x00000002ff0075a7 */ /* 0x000ee40008001106 */
[----:B---3--:R-:W-:Y:S05]  /*4b40*/  @!P0 BRA `(.L_x_95) ;  /* 0x0000005000948947 */ /* 0x008fea0003800000 */
.L_x_228:
[----:B------:R-:W-:Y:S01]  /*4b50*/  NOP ;  /* 0x0000000000007918 */ /* 0x000fe20000000000 */
[----:B--2---:R-:W2:Y:S01]  /*4b60*/  LDS R0, [UR4+0x14] ;  /* 0x00001404ff007984 */ /* 0x004ea20008000800 */
[----:B------:R-:W-:Y:S01]  /*4b70*/  ULOP3.LUT UR6, UR12, 0xffff, URZ, 0xc0, !UPT ;  /* 0x0000ffff0c067892 */ /* 0x000fe2000f8ec0ff */
[----:B------:R-:W-:Y:S01]  /*4b80*/  UMOV UR8, 0xffff ;  /* 0x0000ffff00087882 */ /* 0x000fe20000000000 */
[----:B------:R-:W-:Y:S02]  /*4b90*/  UMOV UR5, 0x1 ;  /* 0x0000000100057882 */ /* 0x000fe40000000000 */
[----:B------:R-:W-:-:S04]  /*4ba0*/  USHF.R.U32.HI UR6, URZ, 0x5, UR6 ;  /* 0x00000005ff067899 */ /* 0x000fc80008011606 */
[----:B------:R-:W-:Y:S02]  /*4bb0*/  USHF.L.U32 UR8, UR8, UR6, URZ ;  /* 0x0000000608087299 */ /* 0x000fe400080006ff */
[----:B------:R-:W-:-:S04]  /*4bc0*/  USHF.L.U32 UR5, UR5, UR6, URZ ;  /* 0x0000000605057299 */ /* 0x000fc800080006ff */
[----:B--2---:R-:W-:-:S04]  /*4bd0*/  LOP3.LUT R0, R0, UR8, RZ, 0xc0, !PT ;  /* 0x0000000800007c12 */ /* 0x004fc8000f8ec0ff */
[----:B------:R-:W-:-:S13]  /*4be0*/  ISETP.NE.AND P0, PT, R0, UR8, PT ;  /* 0x0000000800007c0c */ /* 0x000fda000bf05270 */
[----:B------:R-:W-:Y:S05]  /*4bf0*/  @P0 BRA `(.L_x_96) ;  /* 0x0000000000580947 */ /* 0x000fea0003800000 */
[----:B------:R-:W2:Y:S02]  /*4c00*/  LDS R0, [UR4+0x18] ;  /* 0x00001804ff007984 */ /* 0x000ea40008000800 */
[----:B--2---:R-:W-:-:S04]  /*4c10*/  LOP3.LUT R0, R0, UR5, RZ, 0xc0, !PT ;  /* 0x0000000500007c12 */ /* 0x004fc8000f8ec0ff */
[----:B------:R-:W-:-:S13]  /*4c20*/  ISETP.NE.AND P0, PT, R0, UR5, PT ;  /* 0x0000000500007c0c */ /* 0x000fda000bf05270 */
[----:B------:R-:W-:Y:S05]  /*4c30*/  @P0 BRA `(.L_x_97) ;  /* 0x00000000003c0947 */ /* 0x000fea0003800000 */
[----:B------:R-:W2:Y:S01]  /*4c40*/  S2R R2, SR_LANEID ;  /* 0x0000000000027919 */ /* 0x000ea20000000000 */
[----:B------:R-:W-:Y:S01]  /*4c50*/  ULOP3.LUT UR8, URZ, UR8, URZ, 0x33, !UPT ;  /* 0x00000008ff087292 */ /* 0x000fe2000f8e33ff */
[----:B------:R-:W-:Y:S02]  /*4c60*/  VOTEU.ANY UR7, UPT, PT ;  /* 0x0000000000077886 */ /* 0x000fe400038e0100 */
[----:B------:R-:W-:-:S03]  /*4c70*/  UFLO.U32 UR7, UR7 ;  /* 0x00000007000772bd */ /* 0x000fc600080e0000 */
[----:B------:R-:W-:-:S04]  /*4c80*/  IMAD.U32 R0, RZ, RZ, UR8 ;  /* 0x00000008ff007e24 */ /* 0x000fc8000f8e00ff */
[----:B------:R3:W1:Y:S02]  /*4c90*/  REDUX UR6, R0 ;  /* 0x00000000000673c4 */ /* 0x0006640000000000 */
[----:B------:R1:W-:Y:S01]  /*4ca0*/  UTCATOMSWS.AND URZ, UR8 ;  /* 0x0000000800ff79e3 */ /* 0x0003e20008000000 */
[----:B--2---:R-:W-:Y:S02]  /*4cb0*/  ISETP.EQ.U32.AND P0, PT, R2, UR7, PT ;  /* 0x0000000702007c0c */ /* 0x004fe4000bf02070 */
[----:B---3--:R-:W-:Y:S02]  /*4cc0*/  LOP3.LUT R0, RZ, UR5, RZ, 0x33, !PT ;  /* 0x00000005ff007c12 */ /* 0x008fe4000f8e33ff */
[----:B-1----:R-:W-:Y:S02]  /*4cd0*/  MOV R2, UR6 ;  /* 0x0000000600027c02 */ /* 0x002fe40008000f00 */
[----:B------:R-:W1:Y:S07]  /*4ce0*/  REDUX UR5, R0 ;  /* 0x00000000000573c4 */ /* 0x000e6e0000000000 */
[----:B------:R2:W-:Y:S01]  /*4cf0*/  @P0 ATOMS.AND RZ, [UR4+0x14], R2 ;  /* 0x00001402ffff098c */ /* 0x0005e2000a800004 */
[----:B-1----:R-:W-:-:S05]  /*4d00*/  IMAD.U32 R0, RZ, RZ, UR5 ;  /* 0x00000005ff007e24 */ /* 0x002fca000f8e00ff */
[----:B------:R2:W-:Y:S01]  /*4d10*/  @P0 ATOMS.AND RZ, [UR4+0x18], R0 ;  /* 0x00001800ffff098c */ /* 0x0005e2000a800004 */
[----:B------:R-:W-:Y:S05]  /*4d20*/  BRA `(.L_x_98) ;  /* 0x0000000000147947 */ /* 0x000fea0003800000 */
.L_x_97:
[----:B------:R-:W-:Y:S02]  /*4d30*/  MOV R2, 0x4d50 ;  /* 0x00004d5000027802 */ /* 0x000fe40000000f00 */
[----:B-1--45:R-:W-:Y:S05]  /*4d40*/  CALL.REL.NOINC `($__internal_0_$__cuda_sm10x_tcgen05_guardrail_trap_col_being_dealloced_not_returned_by_alloc) ;  /* 0x0000005000c47944 */ /* 0x032fea0003c00000 */
[----:B------:R-:W-:Y:S05]  /*4d50*/  BRA `(.L_x_98) ;  /* 0x0000000000087947 */ /* 0x000fea0003800000 */
.L_x_96:
[----:B------:R-:W-:Y:S02]  /*4d60*/  MOV R2, 0x4d80 ;  /* 0x00004d8000027802 */ /* 0x000fe40000000f00 */
[----:B-1--45:R-:W-:Y:S05]  /*4d70*/  CALL.REL.NOINC `($__internal_2_$__cuda_sm10x_tcgen05_guardrail_trap_unallocated_columns_being_dealloced) ;  /* 0x0000005000d07944 */ /* 0x032fea0003c00000 */
.L_x_98:
[----:B------:R-:W-:Y:S01]  /*4d80*/  NOP ;  /* 0x0000000000007918 */ /* 0x000fe20000000000 */
[----:B------:R-:W-:Y:S05]  /*4d90*/  EXIT ;  /* 0x000000000000794d */ /* 0x000fea0003800000 */
.L_x_80:
[----:B------:R-:W-:-:S09]  /*4da0*/  UISETP.NE.OR UP2, UPT, UR8, 0x3, !UP2 ;  /* 0x000000030800788c */ /* 0x000fd2000d745670 */
[----:B------:R-:W-:Y:S05]  /*4db0*/  BRA.U UP2, `(.L_x_99) ;  /* 0x0000000d02b07547 */ /* 0x000fea000b800000 */
[----:B------:R-:W1:Y:S01]  /*4dc0*/  LDC R0, c[0x0][0xb30] ;  /* 0x0002cc00ff007b82 */ /* 0x000e620000000800 */
[----:B------:R-:W2:Y:S01]  /*4dd0*/  LDCU.64 UR4, c[0x0][0x888] ;  /* 0x00011100ff0477ac */ /* 0x000ea20008000a00 */
[----:B------:R-:W-:Y:S02]  /*4de0*/  HFMA2 R25, -RZ, RZ, 0, 0 ;  /* 0x00000000ff197431 */ /* 0x000fe400000001ff */
[----:B------:R-:W-:Y:S01]  /*4df0*/  IMAD.MOV.U32 R27, RZ, RZ, 0x1 ;  /* 0x00000001ff1b7424 */ /* 0x000fe200078e00ff */
[----:B------:R-:W-:Y:S01]  /*4e00*/  MOV R23, 0x3800 ;  /* 0x0000380000177802 */ /* 0x000fe20000000f00 */
[----:B------:R-:W4:Y:S01]  /*4e10*/  LDCU.64 UR14, c[0x0][0x890] ;  /* 0x00011200ff0e77ac */ /* 0x000f220008000a00 */
[----:B------:R-:W-:Y:S01]  /*4e20*/  IMAD.MOV.U32 R26, RZ, RZ, RZ ;  /* 0x000000ffff1a7224 */ /* 0x000fe200078e00ff */
[----:B------:R-:W3:Y:S01]  /*4e30*/  LDC R22, c[0x0][0x370] ;  /* 0x0000dc00ff167b82 */ /* 0x000ee20000000800 */
[----:B------:R-:W-:Y:S01]  /*4e40*/  UPLOP3.LUT UP1, UPT, UPT, UPT, UPT, 0x40, 0x4 ;  /* 0x000000000004789c */ /* 0x000fe20003f2e870 */
[----:B------:R-:W-:-:S06]  /*4e50*/  UMOV UR6, URZ ;  /* 0x000000ff00067c82 */ /* 0x000fcc0008000000 */
[----:B------:R-:W3:Y:S01]  /*4e60*/  LDC R3, c[0x0][0xb0c] ;  /* 0x0002c300ff037b82 */ /* 0x000ee20000000800 */
[----:B--2---:R-:W-:-:S03]  /*4e70*/  UISETP.NE.U32.AND UP5, UPT, UR4, URZ, UPT ;  /* 0x000000ff0400728c */ /* 0x004fc6000bfa5070 */
[----:B------:R-:W-:Y:S01]  /*4e80*/  UMOV UR4, 0x400 ;  /* 0x0000040000047882 */ /* 0x000fe20000000000 */
[----:B----4-:R-:W-:-:S03]  /*4e90*/  UISETP.NE.U32.AND UP6, UPT, UR14, URZ, UPT ;  /* 0x000000ff0e00728c */ /* 0x010fc6000bfc5070 */
[----:B------:R-:W2:Y:S01]  /*4ea0*/  LDC R20, c[0x0][0xb20] ;  /* 0x0002c800ff147b82 */ /* 0x000ea20000000800 */
[----:B-1----:R-:W-:Y:S01]  /*4eb0*/  ISETP.NE.AND P1, PT, R0, 0x1, PT ;  /* 0x000000010000780c */ /* 0x002fe20003f25270 */
[----:B------:R-:W-:Y:S02]  /*4ec0*/  UISETP.NE.AND.EX UP5, UPT, UR5, URZ, UPT, UP5 ;  /* 0x000000ff0500728c */ /* 0x000fe4000bfa5350 */
[----:B------:R-:W-:Y:S02]  /*4ed0*/  ULEA UR4, UR37, UR4, 0x18 ;  /* 0x0000000425047291 */ /* 0x000fe4000f8ec0ff */
[----:B------:R-:W-:Y:S02]  /*4ee0*/  UISETP.NE.AND.EX UP6, UPT, UR15, URZ, UPT, UP6 ;  /* 0x000000ff0f00728c */ /* 0x000fe4000bfc5360 */
[----:B------:R-:W1:Y:S08]  /*4ef0*/  LDC.64 R28, c[0x0][0x348] ;  /* 0x0000d200ff1c7b82 */ /* 0x000e700000000a00 */
[----:B------:R-:W4:Y:S08]  /*4f00*/  LDC.64 R14, c[0x0][0xb10] ;  /* 0x0002c400ff0e7b82 */ /* 0x000f300000000a00 */
[----:B------:R-:W1:Y:S08]  /*4f10*/  LDC.64 R6, c[0x0][0xb18] ;  /* 0x0002c600ff067b82 */ /* 0x000e700000000a00 */
[----:B------:R-:W1:Y:S08]  /*4f20*/  LDC.64 R4, c[0x0][0xb28] ;  /* 0x0002ca00ff047b82 */ /* 0x000e700000000a00 */
[----:B--23--:R-:W1:Y:S02]  /*4f30*/  LDC R21, c[0x0][0x374] ;  /* 0x0000dd00ff157b82 */ /* 0x00ce640000000800 */
.L_x_107:
[C---:B------:R-:W-:Y:S02]  /*4f40*/  LEA R0, R26.reuse, UR4, 0x3 ;  /* 0x000000041a007c11 */ /* 0x040fe4000f8e18ff */
[----:B------:R-:W-:Y:S02]  /*4f50*/  SHF.L.U32 R2, R25, 0x1f, RZ ;  /* 0x0000001f19027819 */ /* 0x000fe400000006ff */
[----:B------:R-:W-:Y:S02]  /*4f60*/  LEA R16, R26, UR4, 0x4 ;  /* 0x000000041a107c11 */ /* 0x000fe4000f8e20ff */
[----:B------:R-:W2:Y:S02]  /*4f70*/  SYNCS.PHASECHK.TRANS64.TRYWAIT P0, [R0+URZ+0x260], R2 ;  /* 0x00026002000075a7 */ /* 0x000ea400080011ff */
[----:B--2---:R-:W-:Y:S05]  /*4f80*/  @!P0 BRA `(.L_x_100) ;  /* 0x0000004c009c8947 */ /* 0x004fea0003800000 */
.L_x_229:
[----:B------:R-:W-:Y:S01]  /*4f90*/  ISETP.GE.AND P0, PT, R76, 0x1, PT ;  /* 0x000000014c00780c */ /* 0x000fe20003f06270 */
[----:B------:R-:W3:Y:S01]  /*4fa0*/  LDS.128 R16, [R16+0x2f0] ;  /* 0x0002f00010107984 */ /* 0x000ee20000000c00 */
[----:B------:R-:W-:Y:S01]  /*4fb0*/  ISETP.NE.U32.AND P3, PT, RZ, UR14, PT ;  /* 0x0000000eff007c0c */ /* 0x000fe2000bf65070 */
[----:B--2---:R-:W-:Y:S03]  /*4fc0*/  VIADD R0, R0, 0x270 ;  /* 0x0000027000007836 */ /* 0x004fe60000000000 */
[----:B------:R-:W-:Y:S01]  /*4fd0*/  ISETP.NE.AND.EX P3, PT, RZ, UR15, PT, P3 ;  /* 0x0000000fff007c0c */ /* 0x000fe2000bf65330 */
[----:B------:R-:W-:Y:S01]  /*4fe0*/  @!PT LDS RZ, [RZ] ;  /* 0x00000000fffff984 */ /* 0x000fe20000000800 */
[----:B------:R-:W-:Y:S01]  /*4ff0*/  @!PT LDS RZ, [RZ] ;  /* 0x00000000fffff984 */ /* 0x000fe20000000800 */
[----:B------:R-:W-:Y:S01]  /*5000*/  @!PT LDS RZ, [RZ] ;  /* 0x00000000fffff984 */ /* 0x000fe20000000800 */
[----:B------:R-:W-:Y:S01]  /*5010*/  @!PT LDS RZ, [RZ] ;  /* 0x00000000fffff984 */ /* 0x000fe20000000800 */
[----:B------:R2:W-:Y:S06]  /*5020*/  MEMBAR.ALL.CTA ;  /* 0x0000000000007992 */ /* 0x0005ec0000008000 */
[----:B--2---:R-:W2:Y:S01]  /*5030*/  FENCE.VIEW.ASYNC.S ;  /* 0x00000000000073c6 */ /* 0x004ea20000000000 */
[----:B------:R-:W-:Y:S04]  /*5040*/  PRMT R0, RZ, 0x654, R0 ;  /* 0x00000654ff007816 */ /* 0x000fe80000000000 */
[----:B--2---:R2:W-:Y:S01]  /*5050*/  SYNCS.ARRIVE.TRANS64.RED.A1T0 RZ, [R0+URZ], RZ ;  /* 0x000000ff00ff79a7 */ /* 0x0045e200081004ff */
[----:B---3--:R-:W-:Y:S11]  /*5060*/  LOP3.LUT P4, RZ, R18, 0x1, RZ, 0xc0, !PT ;  /* 0x0000000112ff7812 */ /* 0x008ff6000788c0ff */
[----:B------:R-:W-:Y:S02]  /*5070*/  @!UPT UIADD3 URZ, UPT, UPT, URZ, URZ, URZ ;  /* 0x000000fffffff290 */ /* 0x000fe4000fffe0ff */
[----:B------:R-:W-:Y:S02]  /*5080*/  @P4 MOV R11, R16 ;  /* 0x00000010000b4202 */ /* 0x000fe40000000f00 */
[----:B------:R-:W-:Y:S01]  /*5090*/  @P4 LOP3.LUT R10, R17, 0xffff, RZ, 0xc0, !PT ;  /* 0x0000ffff110a4812 */ /* 0x000fe200078ec0ff */
[----:B--2---:R-:W-:Y:S06]  /*50a0*/  @!P0 BRA `(.L_x_101) ;  /* 0x0000000000a48947 */ /* 0x004fec0003800000 */
[-C--:B-1----:R-:W-:Y:S01]  /*50b0*/  IMAD.HI.U32 R0, R21, R7.reuse, RZ ;  /* 0x0000000715007227 */ /* 0x082fe200078e00ff */
[----:B------:R-:W-:Y:S02]  /*50c0*/  ISETP.NE.AND P0, PT, R6, 0x1, PT ;  /* 0x000000010600780c */ /* 0x000fe40003f05270 */
[----:B------:R-:W-:Y:S01]  /*50d0*/  ISETP.NE.AND P2, PT, R76, 0x1, PT ;  /* 0x000000014c00780c */ /* 0x000fe20003f45270 */
[----:B----4-:R-:W-:Y:S01]  /*50e0*/  IMAD.HI.U32 R9, R22, R14, RZ ;  /* 0x0000000e16097227 */ /* 0x010fe200078e00ff */
[----:B------:R-:W-:Y:S02]  /*50f0*/  SHF.R.U32.HI R0, RZ, R20, R0 ;  /* 0x00000014ff007219 */ /* 0x000fe40000011600 */
[----:B------:R-:W-:Y:S01]  /*5100*/  ISETP.NE.AND P5, PT, R3, 0x1, PT ;  /* 0x000000010300780c */ /* 0x000fe20003fa5270 */
[----:B------:R-:W-:Y:S01]  /*5110*/  IMAD.HI.U32 R13, R10, R7, RZ ;  /* 0x000000070a0d7227 */ /* 0x000fe200078e00ff */
[----:B------:R-:W-:Y:S02]  /*5120*/  SHF.R.U32.HI R9, RZ, R15, R9 ;  /* 0x0000000fff097219 */ /* 0x000fe40000011609 */
[----:B------:R-:W-:Y:S01]  /*5130*/  SEL R0, R21, R0, !P0 ;  /* 0x0000000015007207 */ /* 0x000fe20004000000 */
[----:B------:R-:W-:Y:S01]  /*5140*/  IMAD.HI.U32 R12, R11, R14, RZ ;  /* 0x0000000e0b0c7227 */ /* 0x000fe200078e00ff */
[----:B------:R-:W-:Y:S03]  /*5150*/  SEL R9, R22, R9, !P5 ;  /* 0x0000000916097207 */ /* 0x000fe60006800000 */
[-C--:B------:R-:W-:Y:S01]  /*5160*/  IMAD.HI.U32 R8, R0, R4.reuse, RZ ;  /* 0x0000000400087227 */ /* 0x080fe200078e00ff */
[----:B------:R-:W-:Y:S03]  /*5170*/  SHF.R.U32.HI R12, RZ, R15, R12 ;  /* 0x0000000fff0c7219 */ /* 0x000fe6000001160c */
[----:B------:R-:W-:Y:S01]  /*5180*/  IMAD.HI.U32 R2, R9, R4, RZ ;  /* 0x0000000409027227 */ /* 0x000fe200078e00ff */
[-C--:B------:R-:W-:Y:S02]  /*5190*/  @P2 SHF.R.U32.HI R0, RZ, R5.reuse, R8 ;  /* 0x00000005ff002219 */ /* 0x080fe40000011608 */
[----:B------:R-:W-:Y:S02]  /*51a0*/  SHF.R.U32.HI R8, RZ, R20, R13 ;  /* 0x00000014ff087219 */ /* 0x000fe4000001160d */
[----:B------:R-:W-:Y:S01]  /*51b0*/  @P2 SHF.R.U32.HI R9, RZ, R5, R2 ;  /* 0x00000005ff092219 */ /* 0x000fe20000011602 */
[----:B------:R-:W-:Y:S01]  /*51c0*/  IMAD R0, R76, R0, RZ ;  /* 0x000000004c007224 */ /* 0x000fe200078e02ff */
[----:B------:R-:W-:Y:S02]  /*51d0*/  SEL R8, R10, R8, !P0 ;  /* 0x000000080a087207 */ /* 0x000fe40004000000 */
[----:B------:R-:W-:Y:S01]  /*51e0*/  SEL R2, R11, R12, !P5 ;  /* 0x0000000c0b027207 */ /* 0x000fe20006800000 */
[----:B------:R-:W-:Y:S01]  /*51f0*/  IMAD R12, R76, R9, RZ ;  /* 0x000000094c0c7224 */ /* 0x000fe200078e02ff */
[C---:B------:R-:W-:Y:S01]  /*5200*/  ISETP.GE.AND P0, PT, R8.reuse, R0, PT ;  /* 0x000000000800720c */ /* 0x040fe20003f06270 */
[----:B------:R-:W-:Y:S03]  /*5210*/  IMAD.HI.U32 R0, R8, R4, RZ ;  /* 0x0000000408007227 */ /* 0x000fe600078e00ff */
[----:B------:R-:W-:Y:S02]  /*5220*/  ISETP.GE.OR P0, PT, R2, R12, P0 ;  /* 0x0000000c0200720c */ /* 0x000fe40000706670 */
[-C--:B------:R-:W-:Y:S04]  /*5230*/  SHF.R.U32.HI R0, RZ, R5.reuse, R0 ;  /* 0x00000005ff007219 */ /* 0x080fe80000011600 */
[----:B------:R-:W-:Y:S05]  /*5240*/  SEL R13, R8, R0, !P2 ;  /* 0x00000000080d7207 */ /* 0x000fea0005000000 */
[----:B------:R-:W-:Y:S02]  /*5250*/  IMAD.MOV R12, RZ, RZ, -R13 ;  /* 0x000000ffff0c7224 */ /* 0x000fe400078e0a0d */
[----:B------:R-:W-:Y:S04]  /*5260*/  @!P0 IMAD.HI.U32 R0, R2, R4, RZ ;  /* 0x0000000402008227 */ /* 0x000fe800078e00ff */
[----:B------:R-:W-:Y:S01]  /*5270*/  IMAD R12, R76, R12, R8 ;  /* 0x0000000c4c0c7224 */ /* 0x000fe200078e0208 */
[----:B------:R-:W-:Y:S04]  /*5280*/  @!P0 SHF.R.U32.HI R0, RZ, R5, R0 ;  /* 0x00000005ff008219 */ /* 0x000fe80000011600 */
[----:B------:R-:W-:Y:S04]  /*5290*/  @!P0 SEL R0, R2, R0, !P2 ;  /* 0x0000000002008207 */ /* 0x000fe80005000000 */
[----:B------:R-:W-:Y:S01]  /*52a0*/  @!P0 IADD3 R13, PT, PT, R13, -R0, RZ ;  /* 0x800000000d0d8210 */ /* 0x000fe20007ffe0ff */
[----:B------:R-:W-:Y:S01]  /*52b0*/  @!P0 IMAD R0, R9, R12, R0 ;  /* 0x0000000c09008224 */ /* 0x000fe200078e0200 */
[----:B------:R-:W-:Y:S01]  /*52c0*/  IADD3 R9, PT, PT, -R8, RZ, RZ ;  /* 0x000000ff08097210 */ /* 0x000fe20007ffe1ff */
[--C-:B------:R-:W-:Y:S02]  /*52d0*/  IMAD.MOV R12, RZ, RZ, -R2.reuse ;  /* 0x000000ffff0c7224 */ /* 0x100fe400078e0a02 */
[----:B------:R-:W-:Y:S02]  /*52e0*/  @!P0 IMAD R8, R13, R76, R2 ;  /* 0x0000004c0d088224 */ /* 0x000fe400078e0202 */
[----:B------:R-:W-:Y:S02]  /*52f0*/  @!P0 IMAD.MOV.U32 R2, RZ, RZ, R0 ;  /* 0x000000ffff028224 */ /* 0x000fe400078e0000 */
[----:B------:R-:W-:Y:S02]  /*5300*/  IMAD R11, R3, R12, R11 ;  /* 0x0000000c030b7224 */ /* 0x000fe400078e020b */
[----:B------:R-:W-:Y:S02]  /*5310*/  IMAD R10, R6, R9, R10 ;  /* 0x00000009060a7224 */ /* 0x000fe400078e020a */
[----:B------:R-:W-:Y:S02]  /*5320*/  IMAD R11, R2, R3, R11 ;  /* 0x00000003020b7224 */ /* 0x000fe400078e020b */
[----:B------:R-:W-:Y:S02]  /*5330*/  IMAD R10, R8, R6, R10 ;  /* 0x00000006080a7224 */ /* 0x000fe400078e020a */
.L_x_101:
[----:B------:R-:W-:Y:S05]  /*5340*/  BRA.U UP1, `(.L_x_102) ;  /* 0x0000000101107547 */ /* 0x000fea000b800000 */
[----:B------:R-:W-:Y:S04]  /*5350*/  MOV R2, UR7 ;  /* 0x0000000700027c02 */ /* 0x000fe80008000f00 */
[----:B------:R-:W-:Y:S04]  /*5360*/  SHF.L.U32 R2, R2, 0x1f, RZ ;  /* 0x0000001f02027819 */ /* 0x000fe800000006ff */
[----:B------:R-:W2:Y:S02]  /*5370*/  SYNCS.PHASECHK.TRANS64.TRYWAIT P0, [UR4+0x258], R2 ;  /* 0x00025802ff0075a7 */ /* 0x000ea40008001104 */
[----:B--2---:R-:W-:Y:S05]  /*5380*/  @!P0 BRA `(.L_x_103) ;  /* 0x0000004800b08947 */ /* 0x004fea0003800000 */
.L_x_102:
[----:B------:R-:W-:Y:S05]  /*5390*/  BRA.U !UP6, `(.L_x_104) ;  /* 0x000000010e347547 */ /* 0x000fea000b800000 */
[----:B------:R-:W-:Y:S01]  /*53a0*/  UPLOP3.LUT UP0, UPT, UPT, UPT, UP5, 0x80, 0x8 ;  /* 0x000000000008789c */ /* 0x000fe20003f0f050 */
[----:B--2---:R-:W-:Y:S02]  /*53b0*/  HFMA2 R0, -RZ, RZ, 0, 5.9604644775390625e-08 ;  /* 0x00000001ff007431 */ /* 0x004fe400000001ff */
[----:B------:R-:W-:Y:S03]  /*53c0*/  IMAD.MOV.U32 R142, RZ, RZ, 0x1 ;  /* 0x00000001ff8e7424 */ /* 0x000fe600078e00ff */
[----:B------:R-:W-:Y:S05]  /*53d0*/  PLOP3.LUT P0, PT, PT, PT, UP0, 0x80, 0x8 ;  /* 0x000000000008781c */ /* 0x000fea0003f0f008 */
[----:B------:R-:W2:Y:S01]  /*53e0*/  @UP0 LDCU.64 UR8, c[0x0][0x888] ;  /* 0x00011100ff0807ac */ /* 0x000ea20008000a00 */
[----:B------:R-:W-:Y:S07]  /*53f0*/  @UP0 UIMAD UR5, UR36, UR14, URZ ;  /* 0x0000000e240502a4 */ /* 0x000fee000f8e02ff */
[----:B------:R-:W-:Y:S01]  /*5400*/  @!P0 PRMT R142, R0, 0x7610, R142 ;  /* 0x00007610008e8816 */ /* 0x000fe2000000008e */
[----:B--2---:R-:W-:Y:S03]  /*5410*/  @UP0 UIMAD.WIDE UR8, UR5, 0x4, UR8 ;  /* 0x00000004050808a5 */ /* 0x004fe6000f8e0208 */
[----:B------:R-:W2:Y:S03]  /*5420*/  @!UP0 LDCU UR5, c[0x0][0x880] ;  /* 0x00011000ff0587ac */ /* 0x000ea60008000800 */
[----:B------:R-:W-:Y:S01]  /*5430*/  IMAD.U32 R8, RZ, RZ, UR8 ;  /* 0x00000008ff087e24 */ /* 0x000fe2000f8e00ff */
[----:B------:R-:W-:Y:S05]  /*5440*/  MOV R9, UR9 ;  /* 0x0000000900097c02 */ /* 0x000fea0008000f00 */
[----:B-----5:R3:W5:Y:S02]  /*5450*/  @P0 LDG.E R83, desc[UR46][R8.64] ;  /* 0x0000002e08530981 */ /* 0x020764000c1e1900 */
[----:B--23--:R-:W-:Y:S07]  /*5460*/  @!P0 IMAD.U32 R83, RZ, RZ, UR5 ;  /* 0x00000005ff538e24 */ /* 0x00cfee000f8e00ff */
.L_x_104:
[----:B-----5:R-:W-:Y:S01]  /*5470*/  @!P3 FSETP.EQ.AND P2, PT, R83, RZ, PT ;  /* 0x000000ff5300b20b */ /* 0x020fe20003f42000 */
[----:B------:R-:W-:Y:S01]  /*5480*/  @!UPT UIADD3 URZ, UPT, UPT, URZ, URZ, URZ ;  /* 0x000000fffffff290 */ /* 0x000fe2000fffe0ff */
[----:B------:R-:W-:Y:S11]  /*5490*/  @!P3 BRA `(.L_x_105) ;  /* 0x000000000014b947 */ /* 0x000ff60003800000 */
[----:B------:R-:W-:Y:S02]  /*54a0*/  LOP3.LUT P0, RZ, R142, 0xff, RZ, 0xc0, !PT ;  /* 0x000000ff8eff7812 */ /* 0x000fe4000780c0ff */
[----:B------:R-:W-:Y:S04]  /*54b0*/  PLOP3.LUT P2, PT, PT, PT, UP0, 0x80, 0x8 ;  /* 0x000000000008781c */ /* 0x000fe80003f4f008 */
[----:B------:R-:W-:Y:S07]  /*54c0*/  PLOP3.LUT P2, PT, P2, PT, PT, 0x8, 0x80 ;  /* 0x000000000080781c */ /* 0x000fee000174e170 */
[----:B------:R-:W-:Y:S11]  /*54d0*/  @P0 FSETP.EQ.AND P2, PT, R83, RZ, PT ;  /* 0x000000ff5300020b */ /* 0x000ff60003f42000 */
[----:B------:R-:W-:Y:S02]  /*54e0*/  @!UPT UIADD3 URZ, UPT, UPT, URZ, URZ, URZ ;  /* 0x000000fffffff290 */ /* 0x000fe4000fffe0ff */
.L_x_105:
[----:B------:R-:W3:Y:S01]  /*54f0*/  LDC.64 R8, c[0x0][0xb10] ;  /* 0x0002c400ff087b82 */ /* 0x000ee20000000a00 */
[----:B------:R-:W-:Y:S01]  /*5500*/  ULEA UR13, UR6, UR4, 0x3 ;  /* 0x00000004060d7291 */ /* 0x000fe2000f8e18ff */
[----:B------:R-:W-:Y:S01]  /*5510*/  SHF.L.U32 R30, R27, 0x1f, RZ ;  /* 0x0000001f1b1e7819 */ /* 0x000fe200000006ff */
[----:B------:R-:W-:Y:S01]  /*5520*/  VIADD R26, R26, 0x1 ;  /* 0x000000011a1a7836 */ /* 0x000fe20000000000 */
[----:B------:R-:W-:Y:S04]  /*5530*/  @P4 SHF.R.U32.HI R24, RZ, 0x10, R17 ;  /* 0x00000010ff184819 */ /* 0x000fe80000011611 */
[----:B------:R-:W5:Y:S02]  /*5540*/  LDC.64 R12, c[0x0][0xb18] ;  /* 0x0002c600ff0c7b82 */ /* 0x000f640000000a00 */
[----:B------:R-:W1:Y:S01]  /*5550*/  SYNCS.PHASECHK.TRANS64.TRYWAIT P5, [UR13+0x240], R30 ;  /* 0x0002401eff0075a7 */ /* 0x000e6200080a110d */
[C---:B---3--:R-:W-:Y:S05]  /*5560*/  @!P1 IMAD.HI.U32 R8, R11.reuse, R8, RZ ;  /* 0x000000080b089227 */ /* 0x048fea00078e00ff */
[----:B--2---:R-:W2:Y:S01]  /*5570*/  @!P1 LDC R0, c[0x0][0xb20] ;  /* 0x0002c800ff009b82 */ /* 0x004ea20000000800 */
[----:B------:R-:W-:Y:S01]  /*5580*/  @!P1 SHF.R.U32.HI R8, RZ, R9, R8 ;  /* 0x00000009ff089219 */ /* 0x000fe20000011608 */
[----:B-----5:R-:W-:Y:S01]  /*5590*/  @!P1 IMAD.HI.U32 R13, R10, R13, RZ ;  /* 0x0000000d0a0d9227 */ /* 0x020fe200078e00ff */
[----:B------:R-:W-:Y:S05]  /*55a0*/  @!P1 ISETP.NE.AND P0, PT, R12, 0x1, PT ;  /* 0x000000010c00980c */ /* 0x000fea0003f05270 */
[----:B------:R-:W3:Y:S01]  /*55b0*/  @!P1 LDC R2, c[0x0][0xb0c] ;  /* 0x0002c300ff029b82 */ /* 0x000ee20000000800 */
[----:B--2---:R-:W-:Y:S02]  /*55c0*/  @!P1 SHF.R.U32.HI R0, RZ, R0, R13 ;  /* 0x00000000ff009219 */ /* 0x004fe4000001160d */
[----:B---3--:R-:W-:Y:S02]  /*55d0*/  @!P1 ISETP.NE.AND P3, PT, R2, 0x1, PT ;  /* 0x000000010200980c */ /* 0x008fe40003f65270 */
[----:B------:R-:W-:Y:S02]  /*55e0*/  @!P1 SEL R9, R10, R0, !P0 ;  /* 0x000000000a099207 */ /* 0x000fe40004000000 */
[----:B------:R-:W-:Y:S02]  /*55f0*/  ELECT P0, URZ, PT ;  /* 0x0000000000ff782f */ /* 0x000fe40003800000 */
[----:B------:R-:W-:Y:S05]  /*5600*/  @!P1 SEL R8, R11, R8, !P3 ;  /* 0x000000080b089207 */ /* 0x000fea0005800000 */
[----:B------:R-:W-:Y:S02]  /*5610*/  @!P1 IMAD.IADD R0, R9, 0x1, -R8 ;  /* 0x0000000109009824 */ /* 0x000fe400078e0a08 */
[----:B------:R-:W-:Y:S02]  /*5620*/  @!P1 IMAD.IADD R8, R8, 0x1, -R9 ;  /* 0x0000000108089824 */ /* 0x000fe400078e0a09 */
[----:B------:R-:W-:Y:S02]  /*5630*/  @!P1 IMAD R11, R0, R2, R11 ;  /* 0x00000002000b9224 */ /* 0x000fe400078e020b */
[----:B------:R-:W-:Y:S01]  /*5640*/  @!P1 IMAD R10, R8, R12, R10 ;  /* 0x0000000c080a9224 */ /* 0x000fe200078e020a */
[----:B-1----:R-:W-:Y:S06]  /*5650*/  @!P5 BRA `(.L_x_106) ;  /* 0x000000480014d947 */ /* 0x002fec0003800000 */
.L_x_232:
[----:B------:R-:W-:Y:S01]  /*5660*/  UIADD3 UR57, UPT, UPT, UR13, 0x230, URZ ;  /* 0x000002300d397890 */ /* 0x000fe2000fffe0ff */
[----:B------:R-:W-:Y:S01]  /*5670*/  PLOP3.LUT P0, PT, P2, P0, PT, 0xf2, 0x2f ;  /* 0x00000000002f781c */ /* 0x000fe20001701e72 */
[----:B------:R-:W-:Y:S01]  /*5680*/  UMOV UR22, 0x0 ;  /* 0x0000000000167882 */ /* 0x000fe20000000000 */
[----:B------:R-:W-:Y:S01]  /*5690*/  UMOV UR23, 0x10000000 ;  /* 0x1000000000177882 */ /* 0x000fe20000000000 */
[----:B------:R-:W-:Y:S01]  /*56a0*/  UPRMT UR21, UR37, 0x654, UR57 ;  /* 0x0000065425157896 */ /* 0x000fe20008000039 */
[----:B------:R-:W-:Y:S01]  /*56b0*/  UMOV UR60, UR36 ;  /* 0x00000024003c7c82 */ /* 0x000fe20008000000 */
[----:B------:R-:W-:Y:S01]  /*56c0*/  UMOV UR52, UR36 ;  /* 0x0000002400347c82 */ /* 0x000fe20008000000 */
[----:B------:R-:W-:Y:S01]  /*56d0*/  UMOV UR49, UR57 ;  /* 0x0000003900317c82 */ /* 0x000fe20008000000 */
[----:B------:R-:W-:Y:S01]  /*56e0*/  UMOV UR44, UR36 ;  /* 0x00000024002c7c82 */ /* 0x000fe20008000000 */
[----:B------:R-:W-:Y:S01]  /*56f0*/  UMOV UR41, UR57 ;  /* 0x0000003900297c82 */ /* 0x000fe20008000000 */
[----:B------:R-:W-:Y:S01]  /*5700*/  UMOV UR33, UR57 ;  /* 0x0000003900217c82 */ /* 0x000fe20008000000 */
[----:B------:R-:W-:Y:S01]  /*5710*/  UMOV UR28, UR36 ;  /* 0x00000024001c7c82 */ /* 0x000fe20008000000 */
[----:B------:R-:W-:Y:S02]  /*5720*/  UMOV UR25, UR57 ;  /* 0x0000003900197c82 */ /* 0x000fe40008000000 */
[----:B------:R-:W-:Y:S01]  /*5730*/  @!P0 IADD3 R2, P2, PT, R28, 0x580, RZ ;  /* 0x000005801c028810 */ /* 0x000fe20007f5e0ff */
[----:B------:R-:W-:Y:S01]  /*5740*/  @!P0 IMAD R140, R140, 0x70, RZ ;  /* 0x000000708c8c8824 */ /* 0x000fe200078e02ff */
[----:B------:R-:W-:Y:S01]  /*5750*/  VOTEU.ALL UP3, P0 ;  /* 0x0000000000ff7886 */ /* 0x000fe20000060000 */
[----:B------:R-:W-:Y:S01]  /*5760*/  @!P0 IMAD.SHL.U32 R141, R141, 0x40, RZ ;  /* 0x000000408d8d8824 */ /* 0x000fe200078e00ff */
[----:B------:R-:W-:Y:S01]  /*5770*/  @!P0 R2UR UR9, R2 ;  /* 0x00000000020982ca */ /* 0x000fe200000e0000 */
[----:B-1----:R-:W-:Y:S01]  /*5780*/  @!P0 IMAD.X R0, RZ, RZ, R29, P2 ;  /* 0x000000ffff008224 */ /* 0x002fe200010e061d */
[----:B------:R-:W-:Y:S01]  /*5790*/  VOTEU.ALL UP4, P0 ;  /* 0x0000000000ff7886 */ /* 0x000fe20000080000 */
[----:B------:R-:W-:Y:S01]  /*57a0*/  @!P0 R2UR UR58, R140 ;  /* 0x000000008c3a82ca */ /* 0x000fe200000e0000 */
[----:B------:R-:W-:Y:S01]  /*57b0*/  VOTEU.ALL UP2, P0 ;  /* 0x0000000000ff7886 */ /* 0x000fe20000040000 */
[----:B------:R-:W-:Y:S01]  /*57c0*/  @!P0 R2UR UR59, R141 ;  /* 0x000000008d3b82ca */ /* 0x000fe200000e0000 */
[----:B------:R-:W-:Y:S01]  /*57d0*/  VOTEU.ALL UP1, P0 ;  /* 0x0000000000ff7886 */ /* 0x000fe20000020000 */
[----:B------:R-:W-:Y:S01]  /*57e0*/  @!P0 R2UR UR8, R0 ;  /* 0x00000000000882ca */ /* 0x000fe200000e0000 */
[----:B------:R-:W-:Y:S01]  /*57f0*/  @!UP4 UIMAD UR5, UR6, 0x3800, UR4 ;  /* 0x000038000605c8a4 */ /* 0x000fe2000f8e0204 */
[----:B------:R-:W-:Y:S01]  /*5800*/  IMAD.IADD R140, R10, 0x1, R138 ;  /* 0x000000010a8c7824 */ /* 0x000fe200078e028a */
[----:B------:R-:W-:Y:S01]  /*5810*/  UMOV UR20, UR36 ;  /* 0x0000002400147c82 */ /* 0x000fe20008000000 */
[----:B------:R-:W-:Y:S01]  /*5820*/  UMOV UR17, UR57 ;  /* 0x0000003900117c82 */ /* 0x000fe20008000000 */
[----:B------:R-:W-:Y:S01]  /*5830*/  @!UP4 UIADD3 UR56, UPT, UPT, UR5, 0x400, URZ ;  /* 0x000004000538c890 */ /* 0x000fe2000fffe0ff */
[----:B------:R-:W-:Y:S01]  /*5840*/  IMAD.U32 R8, RZ, RZ, UR9 ;  /* 0x00000009ff087e24 */ /* 0x000fe2000f8e00ff */
[----:B------:R-:W-:Y:S01]  /*5850*/  @!UP4 UIADD3 UR48, UPT, UPT, UR5, 0xc00, URZ ;  /* 0x00000c000530c890 */ /* 0x000fe2000fffe0ff */
[----:B------:R-:W-:Y:S01]  /*5860*/  IMAD.IADD R141, R11, 0x1, R139 ;  /* 0x000000010b8d7824 */ /* 0x000fe200078e028b */
[----:B------:R-:W-:Y:S02]  /*5870*/  @!UP4 UIADD3 UR50, UPT, UPT, UR58, 0x10, URZ ;  /* 0x000000103a32c890 */ /* 0x000fe4000fffe0ff */
[----:B------:R-:W-:Y:S01]  /*5880*/  @!P0 R2UR UR30, R8 ;  /* 0x00000000081e82ca */ /* 0x000fe200000e0000 */
[----:B------:R-:W-:Y:S01]  /*5890*/  UMOV UR51, UR59 ;  /* 0x0000003b00337c82 */ /* 0x000fe20008000000 */
[----:B------:R-:W-:Y:S01]  /*58a0*/  IMAD.U32 R9, RZ, RZ, UR8 ;  /* 0x00000008ff097e24 */ /* 0x000fe2000f8e00ff */
[----:B------:R-:W-:Y:S02]  /*58b0*/  @!UP4 UIADD3 UR42, UPT, UPT, UR58, 0x20, URZ ;  /* 0x000000203a2ac890 */ /* 0x000fe4000fffe0ff */
[----:B------:R-:W-:Y:S02]  /*58c0*/  @!UP4 UIADD3 UR40, UPT, UPT, UR5, 0x1400, URZ ;  /* 0x000014000528c890 */ /* 0x000fe4000fffe0ff */
[----:B------:R-:W-:Y:S01]  /*58d0*/  @!P0 R2UR UR31, R9 ;  /* 0x00000000091f82ca */ /* 0x000fe200000e0000 */
[----:B------:R-:W-:Y:S01]  /*58e0*/  UMOV UR43, UR59 ;  /* 0x0000003b002b7c82 */ /* 0x000fe20008000000 */
[----:B------:R-:W-:Y:S02]  /*58f0*/  @!UP4 UIADD3 UR34, UPT, UPT, UR58, 0x30, URZ ;  /* 0x000000303a22c890 */ /* 0x000fe4000fffe0ff */
[----:B------:R-:W-:Y:S01]  /*5900*/  @!UP4 UIADD3 UR32, UPT, UPT, UR5, 0x1c00, URZ ;  /* 0x00001c000520c890 */ /* 0x000fe2000fffe0ff */
[----:B------:R-:W-:Y:S01]  /*5910*/  UMOV UR35, UR59 ;  /* 0x0000003b00237c82 */ /* 0x000fe20008000000 */
[----:B------:R-:W-:Y:S02]  /*5920*/  @!UP4 UIADD3 UR26, UPT, UPT, UR58, 0x40, URZ ;  /* 0x000000403a1ac890 */ /* 0x000fe4000fffe0ff */
[----:B------:R-:W-:Y:S01]  /*5930*/  @!UP4 UIADD3 UR24, UPT, UPT, UR5, 0x2400, URZ ;  /* 0x000024000518c890 */ /* 0x000fe2000fffe0ff */
[----:B------:R-:W-:Y:S01]  /*5940*/  UMOV UR27, UR59 ;  /* 0x0000003b001b7c82 */ /* 0x000fe20008000000 */
[----:B------:R-:W-:Y:S03]  /*5950*/  @!UP4 UIADD3 UR18, UPT, UPT, UR58, 0x50, URZ ;  /* 0x000000503a12c890 */ /* 0x000fe6000fffe0ff */
[----:B------:R-:W-:Y:S01]  /*5960*/  @!UP3 UTMALDG.3D [UR56], [UR30], desc[UR22] ;  /* 0x000016381e00b5b4 */ /* 0x000fe20008011000 */
[----:B------:R-:W-:Y:S01]  /*5970*/  VOTEU.ALL UP3, P0 ;  /* 0x0000000000ff7886 */ /* 0x000fe20000060000 */
[----:B------:R-:W-:Y:S01]  /*5980*/  @!UP4 UIADD3 UR16, UPT, UPT, UR5, 0x2c00, URZ ;  /* 0x00002c000510c890 */ /* 0x000fe2000fffe0ff */
[----:B------:R-:W-:Y:S01]  /*5990*/  UMOV UR19, UR59 ;  /* 0x0000003b00137c82 */ /* 0x000fe20008000000 */
[----:B------:R-:W-:Y:S02]  /*59a0*/  @!UP4 UIADD3 UR10, UPT, UPT, UR58, 0x60, URZ ;  /* 0x000000603a0ac890 */ /* 0x000fe4000fffe0ff */
[----:B------:R-:W-:Y:S01]  /*59b0*/  @!UP4 UIADD3 UR8, UPT, UPT, UR5, 0x3400, URZ ;  /* 0x000034000508c890 */ /* 0x000fe2000fffe0ff */
[----:B------:R-:W-:Y:S01]  /*59c0*/  @!UP2 UTMALDG.3D [UR48], [UR30], desc[UR22] ;  /* 0x000016301e00a5b4 */ /* 0x000fe20008011000 */
[----:B------:R-:W-:Y:S01]  /*59d0*/  VOTEU.ALL UP2, P0 ;  /* 0x0000000000ff7886 */ /* 0x000fe20000040000 */
[----:B------:R-:W-:Y:S01]  /*59e0*/  UMOV UR12, UR36 ;  /* 0x00000024000c7c82 */ /* 0x000fe20008000000 */
[----:B------:R-:W-:Y:S01]  /*59f0*/  UMOV UR9, UR57 ;  /* 0x0000003900097c82 */ /* 0x000fe20008000000 */
[----:B------:R-:W-:Y:S01]  /*5a00*/  UMOV UR11, UR59 ;  /* 0x0000003b000b7c82 */ /* 0x000fe20008000000 */
[----:B------:R-:W-:Y:S01]  /*5a10*/  @!UP1 UTMALDG.3D [UR40], [UR30], desc[UR22] ;  /* 0x000016281e0095b4 */ /* 0x000fe20008011000 */
[----:B------:R-:W-:Y:S01]  /*5a20*/  VOTEU.ALL UP1, P0 ;  /* 0x0000000000ff7886 */ /* 0x000fe20000020000 */
[----:B------:R1:W-:Y:S01]  /*5a30*/  @!UP3 UTMALDG.3D [UR32], [UR30], desc[UR22] ;  /* 0x000016201e00b5b4 */ /* 0x0003e20008011000 */
[----:B------:R2:W-:Y:S01]  /*5a40*/  @!UP2 UTMALDG.3D [UR24], [UR30], desc[UR22] ;  /* 0x000016181e00a5b4 */ /* 0x0005e20008011000 */
[----:B------:R-:W-:Y:S02]  /*5a50*/  VOTEU.ALL UP2, P0 ;  /* 0x0000000000ff7886 */ /* 0x000fe40000040000 */
[----:B------:R2:W-:Y:S03]  /*5a60*/  @!UP1 UTMALDG.3D [UR16], [UR30], desc[UR22] ;  /* 0x000016101e0095b4 */ /* 0x0005e60008011000 */
[----:B------:R2:W-:Y:S01]  /*5a70*/  @!UP2 UTMALDG.3D [UR8], [UR30], desc[UR22] ;  /* 0x000016081e00a5b4 */ /* 0x0005e20008011000 */
[----:B------:R2:W-:Y:S01]  /*5a80*/  @!P0 SYNCS.ARRIVE.TRANS64.RED.A0TR RZ, [UR13+0x230], R23 ;  /* 0x00023017ffff89a7 */ /* 0x0005e2000830040d */
[C---:B------:R-:W-:Y:S04]  /*5a90*/  ISETP.NE.AND P0, PT, R26.reuse, 0x2, PT ;  /* 0x000000021a00780c */ /* 0x040fe80003f05270 */
[----:B------:R-:W-:Y:S02]  /*5aa0*/  SEL R0, RZ, 0x1, P0 ;  /* 0x00000001ff007807 */ /* 0x000fe40000000000 */
[----:B------:R-:W-:Y:S02]  /*5ab0*/  SEL R26, R26, RZ, P0 ;  /* 0x000000ff1a1a7207 */ /* 0x000fe40000000000 */
[----:B------:R-:W-:Y:S02]  /*5ac0*/  LOP3.LUT R25, R25, R0, RZ, 0x3c, !PT ;  /* 0x0000000019197212 */ /* 0x000fe400078e3cff */
[----:B-1----:R-:W-:Y:S01]  /*5ad0*/  @P4 R2UR UR36, R24 ;  /* 0x00000000182442ca */ /* 0x002fe200000e0000 */
[----:B------:R-:W-:Y:S01]  /*5ae0*/  SYNCS.ARRIVE.TRANS64.RED.A1T0 RZ, [UR21], RZ ;  /* 0x000000ffffff79a7 */ /* 0x000fe20008100415 */
[----:B------:R-:W-:Y:S04]  /*5af0*/  UIADD3 UR21, UPT, UPT, UR6, 0x1, URZ ;  /* 0x0000000106157890 */ /* 0x000fe8000fffe0ff */
[----:B------:R-:W-:Y:S04]  /*5b00*/  UISETP.NE.AND UP1, UPT, UR21, 0x2, UPT ;  /* 0x000000021500788c */ /* 0x000fe8000bf25270 */
[----:B------:R-:W-:Y:S02]  /*5b10*/  USEL UR13, URZ, 0x1, UP1 ;  /* 0x00000001ff0d7887 */ /* 0x000fe40008800000 */
[----:B------:R-:W-:Y:S02]  /*5b20*/  USEL UR6, UR21, URZ, UP1 ;  /* 0x000000ff15067287 */ /* 0x000fe40008800000 */
[----:B------:R-:W-:Y:S02]  /*5b30*/  UPLOP3.LUT UP1, UPT, UPT, UPT, UPT, 0x80, 0x8 ;  /* 0x000000000008789c */ /* 0x000fe40003f2f070 */
[----:B------:R-:W-:Y:S01]  /*5b40*/  LOP3.LUT R27, R27, UR13, RZ, 0x3c, !PT ;  /* 0x0000000d1b1b7c12 */ /* 0x000fe2000f8e3cff */
[----:B--2---:R-:W-:Y:S08]  /*5b50*/  @P4 BRA `(.L_x_107) ;  /* 0xfffffff000f84947 */ /* 0x004ff0000383ffff */
[----:B------:R-:W-:Y:S01]  /*5b60*/  UIADD3 UR5, UPT, UPT, UR4, 0x240, URZ ;  /* 0x0000024004057890 */ /* 0x000fe2000fffe0ff */
[----:B------:R-:W-:-:S03]  /*5b70*/  SHF.L.U32 R2, R27, 0x1f, RZ ;  /* 0x0000001f1b027819 */ /* 0x000fc600000006ff */
[----:B------:R-:W-:-:S09]  /*5b80*/  ULEA UR4, UR6, UR5, 0x3 ;  /* 0x0000000506047291 */ /* 0x000fd2000f8e18ff */
[----:B------:R-:W1:Y:S02]  /*5b90*/  SYNCS.PHASECHK.TRANS64.TRYWAIT P0, [UR4], R2 ;  /* 0x00000002ff0075a7 */ /* 0x000e640008001104 */
[----:B-1----:R-:W-:Y:S05]  /*5ba0*/  @!P0 BRA `(.L_x_108) ;  /* 0x0000004000d88947 */ /* 0x002fea0003800000 */
.L_x_234:
[----:B------:R-:W-:-:S04]  /*5bb0*/  UIADD3 UR6, UPT, UPT, UR6, 0x1, URZ ;  /* 0x0000000106067890 */ /* 0x000fc8000fffe0ff */
[----:B------:R-:W-:-:S04]  /*5bc0*/  UISETP.NE.AND UP0, UPT, UR6, 0x2, UPT ;  /* 0x000000020600788c */ /* 0x000fc8000bf05270 */
[----:B------:R-:W-:Y:S02]  /*5bd0*/  USEL UR4, URZ, 0x1, UP0 ;  /* 0x00000001ff047887 */ /* 0x000fe40008000000 */
[----:B------:R-:W-:-:S04]  /*5be0*/  USEL UR6, UR6, URZ, UP0 ;  /* 0x000000ff06067287 */ /* 0x000fc80008000000 */
[----:B------:R-:W-:Y:S01]  /*5bf0*/  ULEA UR6, UR6, UR5, 0x3 ;  /* 0x0000000506067291 */ /* 0x000fe2000f8e18ff */
[----:B-1----:R-:W-:-:S04]  /*5c00*/  LOP3.LUT R2, R27, UR4, RZ, 0x3c, !PT ;  /* 0x000000041b027c12 */ /* 0x002fc8000f8e3cff */
[----:B------:R-:W-:Y:S01]  /*5c10*/  SHF.L.U32 R2, R2, 0x1f, RZ ;  /* 0x0000001f02027819 */ /* 0x000fe200000006ff */
[----:B------:R-:W-:-:S07]  /*5c20*/  IMAD.U32 R0, RZ, RZ, UR6 ;  /* 0x00000006ff007e24 */ /* 0x000fce000f8e00ff */
.L_x_109:
[----:B-1----:R1:W2:Y:S02]  /*5c30*/  SYNCS.PHASECHK.TRANS64.TRYWAIT P0, [R0+URZ], R2 ;  /* 0x00000002000075a7 */ /* 0x0022a400080011ff */
[----:B--2---:R-:W-:Y:S05]  /*5c40*/  @!P0 NANOSLEEP.SYNCS 0x989680 ;  /* 0x009896800000895d */ /* 0x004fea0003900000 */
[----:B------:R-:W2:Y:S02]  /*5c50*/  @!P0 SYNCS.PHASECHK.TRANS64 P0, [R0+URZ], R2 ;  /* 0x00000002000085a7 */ /* 0x000ea400080010ff */
[----:B--2---:R-:W-:Y:S05]  /*5c60*/  @P0 EXIT ;  /* 0x000000000000094d */ /* 0x004fea0003800000 */
[----:B------:R-:W-:Y:S05]  /*5c70*/  BRA `(.L_x_109) ;  /* 0xfffffffc00ec7947 */ /* 0x000fea000383ffff */
.L_x_99:
[----:B------:R-:W-:-:S06]  /*5c80*/  UISETP.GE.AND UP1, UPT, UR8, 0x4, UPT ;  /* 0x000000040800788c */ /* 0x000fcc000bf26270 */
[----:B------:R-:W-:-:S13]  /*5c90*/  PLOP3.LUT P0, PT, PT, PT, UP1, 0x80, 0x8 ;  /* 0x000000000008781c */ /* 0x000fda0003f0f018 */
[----:B------:R-:W-:Y:S05]  /*5ca0*/  @!P0 EXIT ;  /* 0x000000000000894d */ /* 0x000fea0003800000 */
[----:B------:R-:W-:Y:S01]  /*5cb0*/  BAR.SYNC.DEFER_BLOCKING 0x6, 0xa0 ;  /* 0x0182800000007b1d */ /* 0x000fe20000010000 */
[C---:B------:R-:W-:Y:S01]  /*5cc0*/  IMAD.SHL.U32 R3, R153.reuse, 0x10, RZ ;  /* 0x0000001099037824 */ /* 0x040fe200078e00ff */
[----:B------:R-:W-:Y:S01]  /*5cd0*/  SHF.R.U32.HI R4, RZ, 0x1, R153 ;  /* 0x00000001ff047819 */ /* 0x000fe20000011699 */
[C---:B------:R-:W-:Y:S01]  /*5ce0*/  IMAD.SHL.U32 R2, R153.reuse, 0x8, RZ ;  /* 0x0000000899027824 */ /* 0x040fe200078e00ff */
[----:B------:R-:W-:Y:S01]  /*5cf0*/  CS2R R150, SRZ ;  /* 0x0000000000967805 */ /* 0x000fe2000001ff00 */
[----:B------:R-:W-:Y:S01]  /*5d00*/  IMAD.U32 R16, R153, 0x10000, RZ ;  /* 0x0001000099107824 */ /* 0x000fe200078e00ff */
[----:B------:R-:W-:Y:S02]  /*5d10*/  UMOV UR40, 0x400 ;  /* 0x0000040000287882 */ /* 0x000fe40000000000 */
[----:B------:R-:W1:Y:S01]  /*5d20*/  LDC R145, c[0x0][0x370] ;  /* 0x0000dc00ff917b82 */ /* 0x000e620000000800 */
[----:B------:R-:W-:Y:S01]  /*5d30*/  ULEA UR40, UR37, UR40, 0x18 ;  /* 0x0000002825287291 */ /* 0x000fe2000f8ec0ff */
[----:B------:R-:W-:Y:S01]  /*5d40*/  LOP3.LUT R5, R3, 0x40, RZ, 0xc0, !PT ;  /* 0x0000004003057812 */ /* 0x000fe200078ec0ff */
[----:B------:R-:W-:Y:S01]  /*5d50*/  IMAD.SHL.U32 R146, R153, 0x2, RZ ;  /* 0x0000000299927824 */ /* 0x000fe200078e00ff */
[----:B------:R-:W-:Y:S01]  /*5d60*/  LOP3.LUT R2, R2, 0x300, RZ, 0xc0, !PT ;  /* 0x0000030002027812 */ /* 0x000fe200078ec0ff */
[----:B------:R-:W-:Y:S01]  /*5d70*/  IMAD.MOV.U32 R152, RZ, RZ, 0x1 ;  /* 0x00000001ff987424 */ /* 0x000fe200078e00ff */
[----:B------:R-:W-:Y:S01]  /*5d80*/  LOP3.LUT R4, R5, 0x8, R4, 0xf8, !PT ;  /* 0x0000000805047812 */ /* 0x000fe200078ef804 */
[----:B------:R-:W-:Y:S01]  /*5d90*/  IMAD.MOV.U32 R81, RZ, RZ, RZ ;  /* 0x000000ffff517224 */ /* 0x000fe200078e00ff */
[----:B------:R-:W2:Y:S01]  /*5da0*/  LDC R78, c[0x0][0xb0c] ;  /* 0x0002c300ff4e7b82 */ /* 0x000ea20000000800 */
[--C-:B------:R-:W-:Y:S01]  /*5db0*/  LOP3.LUT R2, R2, 0x30, R3.reuse, 0xf8, !PT ;  /* 0x0000003002027812 */ /* 0x100fe200078ef803 */
[----:B------:R-:W-:Y:S01]  /*5dc0*/  IMAD.MOV.U32 R155, RZ, RZ, RZ ;  /* 0x000000ffff9b7224 */ /* 0x000fe200078e00ff */
[----:B------:R-:W-:Y:S01]  /*5dd0*/  LOP3.LUT R16, R16, 0x600000, RZ, 0xc0, !PT ;  /* 0x0060000010107812 */ /* 0x000fe200078ec0ff */
[----:B------:R-:W-:Y:S01]  /*5de0*/  IMAD.MOV.U32 R149, RZ, RZ, RZ ;  /* 0x000000ffff957224 */ /* 0x000fe200078e00ff */
[----:B------:R-:W-:Y:S01]  /*5df0*/  LOP3.LUT R146, R4, 0x8, R146, 0x78, !PT ;  /* 0x0000000804927812 */ /* 0x000fe200078e7892 */
[----:B------:R-:W4:Y:S01]  /*5e00*/  LDCU.64 UR48, c[0x0][0x348] ;  /* 0x00006900ff3077ac */ /* 0x000f220008000a00 */
[----:B------:R-:W-:Y:S01]  /*5e10*/  LOP3.LUT R2, R2, 0x80, R3, 0xf8, !PT ;  /* 0x0000008002027812 */ /* 0x000fe200078ef803 */
[----:B------:R-:W1:Y:S01]  /*5e20*/  LDC R143, c[0x0][0xb20] ;  /* 0x0002c800ff8f7b82 */ /* 0x000e620000000800 */
[----:B------:R-:W3:Y:S01]  /*5e30*/  LDS R0, [UR40+0x310] ;  /* 0x00031028ff007984 */ /* 0x000ee20008000800 */
[----:B------:R-:W-:Y:S01]  /*5e40*/  LOP3.LUT R153, R153, 0x60, RZ, 0xc0, !PT ;  /* 0x0000006099997812 */ /* 0x000fe200078ec0ff */
[----:B------:R-:W1:Y:S01]  /*5e50*/  LDCU.64 UR38, c[0x0][0x888] ;  /* 0x00011100ff2677ac */ /* 0x000e620008000a00 */
[----:B------:R-:W-:Y:S01]  /*5e60*/  LOP3.LUT R146, R2, R146, RZ, 0xfc, !PT ;  /* 0x0000009202927212 */ /* 0x000fe200078efcff */
[----:B------:R-:W-:-:S03]  /*5e70*/  UIADD3 UR43, UPT, UPT, UR40, 0x400, URZ ;  /* 0x00000400282b7890 */ /* 0x000fc6000fffe0ff */
[----:B------:R-:W1:Y:S01]  /*5e80*/  LDC R77, c[0x0][0xb30] ;  /* 0x0002cc00ff4d7b82 */ /* 0x000e620000000800 */
[----:B------:R-:W-:Y:S01]  /*5e90*/  UMOV UR42, URZ ;  /* 0x000000ff002a7c82 */ /* 0x000fe20008000000 */
[----:B------:R-:W-:-:S06]  /*5ea0*/  UMOV UR41, URZ ;  /* 0x000000ff00297c82 */ /* 0x000fcc0008000000 */
[----:B------:R-:W1:Y:S08]  /*5eb0*/  LDC.64 R136, c[0x0][0xb10] ;  /* 0x0002c400ff887b82 */ /* 0x000e700000000a00 */
[----:B------:R-:W1:Y:S08]  /*5ec0*/  LDC.64 R74, c[0x0][0xb18] ;  /* 0x0002c600ff4a7b82 */ /* 0x000e700000000a00 */
[----:B------:R-:W1:Y:S08]  /*5ed0*/  LDC.64 R132, c[0x0][0x888] ;  /* 0x00022200ff847b82 */ /* 0x000e700000000a00 */
[----:B------:R-:W1:Y:S01]  /*5ee0*/  LDC.64 R72, c[0x0][0xb28] ;  /* 0x0002ca00ff487b82 */ /* 0x000e620000000a00 */
[----:B---3--:R-:W-:-:S07]  /*5ef0*/  IMAD.IADD R16, R0, 0x1, R16 ;  /* 0x0000000100107824 */ /* 0x008fce00078e0210 */
[----:B------:R-:W3:Y:S08]  /*5f00*/  LDC.64 R134, c[0x0][0x890] ;  /* 0x00022400ff867b82 */ /* 0x000ef00000000a00 */
[----:B------:R-:W1:Y:S08]  /*5f10*/  LDC.64 R130, c[0x0][0x8b0] ;  /* 0x00022c00ff827b82 */ /* 0x000e700000000a00 */
[----:B------:R-:W1:Y:S08]  /*5f20*/  LDC.64 R128, c[0x0][0x8a8] ;  /* 0x00022a00ff807b82 */ /* 0x000e700000000a00 */
[----:B--2-4-:R-:W1:Y:S02]  /*5f30*/  LDC R144, c[0x0][0x374] ;  /* 0x0000dd00ff907b82 */ /* 0x014e640000000800 */
.L_x_135:
[C---:B------:R-:W-:Y:S02]  /*5f40*/  LEA R0, R155.reuse, UR40, 0x3 ;  /* 0x000000289b007c11 */ /* 0x040fe4000f8e18ff */
[----:B------:R-:W-:Y:S02]  /*5f50*/  SHF.L.U32 R2, R150, 0x1f, RZ ;  /* 0x0000001f96027819 */ /* 0x000fe400000006ff */
[----:B------:R-:W-:Y:S02]  /*5f60*/  LEA R20, R155, UR40, 0x4 ;  /* 0x000000289b147c11 */ /* 0x000fe4000f8e20ff */
[----:B------:R-:W2:Y:S02]  /*5f70*/  SYNCS.PHASECHK.TRANS64.TRYWAIT P0, [R0+URZ+0x260], R2 ;  /* 0x00026002000075a7 */ /* 0x000ea400080011ff */
[----:B--2---:R-:W-:Y:S05]  /*5f80*/  @!P0 BRA `(.L_x_110) ;  /* 0x0000003c00f88947 */ /* 0x004fea0003800000 */
.L_x_235:
[----:B------:R-:W4:Y:S01]  /*5f90*/  LDC.64 R10, c[0x0][0xb10] ;  /* 0x0002c400ff0a7b82 */ /* 0x000f220000000a00 */
[----:B------:R-:W3:Y:S01]  /*5fa0*/  LDS.128 R20, [R20+0x2f0] ;  /* 0x0002f00014147984 */ /* 0x000ee20000000c00 */
[----:B-1----:R-:W-:Y:S01]  /*5fb0*/  ISETP.NE.AND P1, PT, R77, 0x1, PT ;  /* 0x000000014d00780c */ /* 0x002fe20003f25270 */
[----:B--2---:R-:W-:Y:S01]  /*5fc0*/  VIADD R0, R0, 0x270 ;  /* 0x0000027000007836 */ /* 0x004fe20000000000 */
[----:B------:R-:W-:Y:S04]  /*5fd0*/  ISETP.GE.AND P0, PT, R76, 0x1, PT ;  /* 0x000000014c00780c */ /* 0x000fe80003f06270 */
[----:B------:R-:W1:Y:S01]  /*5fe0*/  LDC.64 R8, c[0x0][0xb18] ;  /* 0x0002c600ff087b82 */ /* 0x000e620000000a00 */
[----:B------:R-:W-:Y:S01]  /*5ff0*/  PRMT R0, RZ, 0x654, R0 ;  /* 0x00000654ff007816 */ /* 0x000fe20000000000 */
[----:B------:R-:W-:Y:S01]  /*6000*/  @!PT LDS RZ, [RZ] ;  /* 0x00000000fffff984 */ /* 0x000fe20000000800 */
[----:B------:R-:W-:Y:S01]  /*6010*/  @!PT LDS RZ, [RZ] ;  /* 0x00000000fffff984 */ /* 0x000fe20000000800 */
[----:B------:R-:W-:Y:S01]  /*6020*/  @!PT LDS RZ, [RZ] ;  /* 0x00000000fffff984 */ /* 0x000fe20000000800 */
[----:B------:R-:W-:Y:S01]  /*6030*/  @!PT LDS RZ, [RZ] ;  /* 0x00000000fffff984 */ /* 0x000fe20000000800 */
[----:B------:R2:W-:Y:S06]  /*6040*/  MEMBAR.ALL.CTA ;  /* 0x0000000000007992 */ /* 0x0005ec0000008000 */
[----:B--2---:R-:W2:Y:S01]  /*6050*/  FENCE.VIEW.ASYNC.S ;  /* 0x00000000000073c6 */ /* 0x004ea20000000000 */
[----:B------:R-:W1:Y:S08]  /*6060*/  @!P1 LDC R12, c[0x0][0xb20] ;  /* 0x0002c800ff0c9b82 */ /* 0x000e700000000800 */
[----:B------:R-:W1:Y:S01]  /*6070*/  @!P1 LDC R7, c[0x0][0xb0c] ;  /* 0x0002c300ff079b82 */ /* 0x000e620000000800 */
[----:B--2---:R2:W-:Y:S01]  /*6080*/  SYNCS.ARRIVE.TRANS64.RED.A1T0 RZ, [R0+URZ], RZ ;  /* 0x000000ff00ff79a7 */ /* 0x0045e200081004ff */
[----:B---3--:R-:W-:Y:S04]  /*6090*/  LOP3.LUT P4, RZ, R22, 0x1, RZ, 0xc0, !PT ;  /* 0x0000000116ff7812 */ /* 0x008fe8000788c0ff */
[----:B------:R-:W-:Y:S09]  /*60a0*/  P2R R154, PR, RZ, 0x10 ;  /* 0x00000010ff9a7803 */ /* 0x000ff20000000000 */
[----:B------:R-:W-:Y:S02]  /*60b0*/  @P4 MOV R80, R20 ;  /* 0x0000001400504202 */ /* 0x000fe40000000f00 */
[----:B------:R-:W-:Y:S01]  /*60c0*/  @P4 LOP3.LUT R79, R21, 0xffff, RZ, 0xc0, !PT ;  /* 0x0000ffff154f4812 */ /* 0x000fe200078ec0ff */
[----:B--2-4-:R-:W-:Y:S06]  /*60d0*/  @!P0 BRA `(.L_x_111) ;  /* 0x0000000000a48947 */ /* 0x014fec0003800000 */
[----:B------:R-:W-:Y:S01]  /*60e0*/  IMAD.HI.U32 R0, R144, R75, RZ ;  /* 0x0000004b90007227 */ /* 0x000fe200078e00ff */
[----:B------:R-:W-:Y:S02]  /*60f0*/  ISETP.NE.AND P0, PT, R74, 0x1, PT ;  /* 0x000000014a00780c */ /* 0x000fe40003f05270 */
[----:B------:R-:W-:Y:S01]  /*6100*/  ISETP.NE.AND P2, PT, R76, 0x1, PT ;  /* 0x000000014c00780c */ /* 0x000fe20003f45270 */
[----:B------:R-:W-:Y:S01]  /*6110*/  IMAD.HI.U32 R4, R145, R136, RZ ;  /* 0x0000008891047227 */ /* 0x000fe200078e00ff */
[----:B------:R-:W-:Y:S02]  /*6120*/  SHF.R.U32.HI R0, RZ, R143, R0 ;  /* 0x0000008fff007219 */ /* 0x000fe40000011600 */
[----:B------:R-:W-:Y:S01]  /*6130*/  ISETP.NE.AND P3, PT, R78, 0x1, PT ;  /* 0x000000014e00780c */ /* 0x000fe20003f65270 */
[----:B------:R-:W-:Y:S01]  /*6140*/  IMAD.HI.U32 R6, R79, R75, RZ ;  /* 0x0000004b4f067227 */ /* 0x000fe200078e00ff */
[-C--:B------:R-:W-:Y:S02]  /*6150*/  SHF.R.U32.HI R4, RZ, R137.reuse, R4 ;  /* 0x00000089ff047219 */ /* 0x080fe40000011604 */
[----:B------:R-:W-:Y:S01]  /*6160*/  SEL R0, R144, R0, !P0 ;  /* 0x0000000090007207 */ /* 0x000fe20004000000 */
[----:B------:R-:W-:Y:S01]  /*6170*/  IMAD.HI.U32 R5, R80, R136, RZ ;  /* 0x0000008850057227 */ /* 0x000fe200078e00ff */
[----:B------:R-:W-:Y:S03]  /*6180*/  SEL R4, R145, R4, !P3 ;  /* 0x0000000491047207 */ /* 0x000fe60005800000 */
[-C--:B------:R-:W-:Y:S01]  /*6190*/  IMAD.HI.U32 R3, R0, R72.reuse, RZ ;  /* 0x0000004800037227 */ /* 0x080fe200078e00ff */
[----:B------:R-:W-:Y:S03]  /*61a0*/  SHF.R.U32.HI R5, RZ, R137, R5 ;  /* 0x00000089ff057219 */ /* 0x000fe60000011605 */
[----:B------:R-:W-:Y:S01]  /*61b0*/  IMAD.HI.U32 R2, R4, R72, RZ ;  /* 0x0000004804027227 */ /* 0x000fe200078e00ff */
[----:B------:R-:W-:Y:S02]  /*61c0*/  @P2 SHF.R.U32.HI R0, RZ, R73, R3 ;  /* 0x00000049ff002219 */ /* 0x000fe40000011603 */
[----:B------:R-:W-:Y:S02]  /*61d0*/  SHF.R.U32.HI R3, RZ, R143, R6 ;  /* 0x0000008fff037219 */ /* 0x000fe40000011606 */
[----:B------:R-:W-:Y:S01]  /*61e0*/  @P2 SHF.R.U32.HI R4, RZ, R73, R2 ;  /* 0x00000049ff042219 */ /* 0x000fe20000011602 */
[----:B------:R-:W-:Y:S01]  /*61f0*/  IMAD R0, R76, R0, RZ ;  /* 0x000000004c007224 */ /* 0x000fe200078e02ff */
[----:B------:R-:W-:Y:S02]  /*6200*/  SEL R3, R79, R3, !P0 ;  /* 0x000000034f037207 */ /* 0x000fe40004000000 */
[----:B------:R-:W-:Y:S01]  /*6210*/  SEL R2, R80, R5, !P3 ;  /* 0x0000000550027207 */ /* 0x000fe20005800000 */
[----:B------:R-:W-:Y:S01]  /*6220*/  IMAD R5, R76, R4, RZ ;  /* 0x000000044c057224 */ /* 0x000fe200078e02ff */
[C---:B------:R-:W-:Y:S01]  /*6230*/  ISETP.GE.AND P0, PT, R3.reuse, R0, PT ;  /* 0x000000000300720c */ /* 0x040fe20003f06270 */
[C---:B------:R-:W-:Y:S03]  /*6240*/  IMAD.HI.U32 R0, R3.reuse, R72, RZ ;  /* 0x0000004803007227 */ /* 0x040fe600078e00ff */
[C---:B------:R-:W-:Y:S02]  /*6250*/  ISETP.GE.OR P0, PT, R2.reuse, R5, P0 ;  /* 0x000000050200720c */ /* 0x040fe40000706670 */
[----:B------:R-:W-:Y:S04]  /*6260*/  SHF.R.U32.HI R0, RZ, R73, R0 ;  /* 0x00000049ff007219 */ /* 0x000fe80000011600 */
[C---:B------:R-:W-:Y:S05]  /*6270*/  SEL R6, R3.reuse, R0, !P2 ;  /* 0x0000000003067207 */ /* 0x040fea0005000000 */
        /* <DEDUP_REMOVED lines=14> */
[----:B------:R-:W-:Y:S07]  /*6360*/  IMAD R79, R3, R74, R79 ;  /* 0x0000004a034f7224 */ /* 0x000fee00078e024f */
.L_x_111:
[----:B------:R-:W-:Y:S01]  /*6370*/  @!P1 IMAD.HI.U32 R0, R80, R10, RZ ;  /* 0x0000000a50009227 */ /* 0x000fe200078e00ff */
[----:B-1----:R-:W-:Y:S01]  /*6380*/  @!P1 ISETP.NE.AND P0, PT, R8, 0x1, PT ;  /* 0x000000010800980c */ /* 0x002fe20003f05270 */
[----:B------:R-:W-:Y:S01]  /*6390*/  ULOP3.LUT UP0, URZ, UR43, 0x90, URZ, 0xc0, !UPT ;  /* 0x000000902bff7892 */ /* 0x000fe2000f80c0ff */
[----:B------:R-:W-:Y:S01]  /*63a0*/  @!P1 ISETP.NE.AND P2, PT, R7, 0x1, PT ;  /* 0x000000010700980c */ /* 0x000fe20003f45270 */
[----:B------:R-:W-:Y:S01]  /*63b0*/  @!P1 IMAD.HI.U32 R2, R79, R9, RZ ;  /* 0x000000094f029227 */ /* 0x000fe200078e00ff */
[----:B------:R-:W-:Y:S02]  /*63c0*/  @!P1 SHF.R.U32.HI R0, RZ, R11, R0 ;  /* 0x0000000bff009219 */ /* 0x000fe40000011600 */
[----:B------:R-:W-:Y:S01]  /*63d0*/  @P4 SHF.R.U32.HI R148, RZ, 0x10, R21 ;  /* 0x00000010ff944819 */ /* 0x000fe20000011615 */
[----:B------:R-:W-:Y:S01]  /*63e0*/  VIADD R155, R155, 0x1 ;  /* 0x000000019b9b7836 */ /* 0x000fe20000000000 */
[----:B------:R-:W-:Y:S02]  /*63f0*/  @!P1 SHF.R.U32.HI R2, RZ, R12, R2 ;  /* 0x0000000cff029219 */ /* 0x000fe40000011602 */
[----:B------:R-:W-:Y:S02]  /*6400*/  @!P1 SEL R3, R80, R0, !P2 ;  /* 0x0000000050039207 */ /* 0x000fe40005000000 */
[----:B------:R-:W-:Y:S05]  /*6410*/  @!P1 SEL R2, R79, R2, !P0 ;  /* 0x000000024f029207 */ /* 0x000fea0004000000 */
[----:B------:R-:W-:Y:S02]  /*6420*/  @!P1 IMAD.IADD R0, R2, 0x1, -R3 ;  /* 0x0000000102009824 */ /* 0x000fe400078e0a03 */
[----:B------:R-:W-:Y:S02]  /*6430*/  @!P1 IMAD.IADD R2, R3, 0x1, -R2 ;  /* 0x0000000103029824 */ /* 0x000fe400078e0a02 */
[----:B------:R-:W-:Y:S02]  /*6440*/  @!P1 IMAD R80, R0, R7, R80 ;  /* 0x0000000700509224 */ /* 0x000fe400078e0250 */
[----:B------:R-:W-:Y:S01]  /*6450*/  @!P1 IMAD R79, R2, R8, R79 ;  /* 0x00000008024f9224 */ /* 0x000fe200078e024f */
[----:B------:R-:W-:Y:S06]  /*6460*/  BRA.U !UP0, `(.L_x_112) ;  /* 0x00000001087c7547 */ /* 0x000fec000b800000 */
[----:B------:R-:W1:Y:S01]  /*6470*/  LDCU.64 UR8, c[0x4][0x80] ;  /* 0x01001000ff0877ac */ /* 0x000e620008000a00 */
[----:B------:R-:W-:Y:S01]  /*6480*/  MOV R2, 0x0 ;  /* 0x0000000000027802 */ /* 0x000fe20000000f00 */
[----:B------:R-:W-:Y:S02]  /*6490*/  HFMA2 R12, -RZ, RZ, 0, 5.9604644775390625e-08 ;  /* 0x00000001ff0c7431 */ /* 0x000fe400000001ff */
[----:B------:R-:W-:Y:S01]  /*64a0*/  IMAD.MOV.U32 R8, RZ, RZ, 0x70 ;  /* 0x00000070ff087424 */ /* 0x000fe200078e00ff */
[----:B------:R2:W3:Y:S01]  /*64b0*/  LDC.64 R14, c[0x4][R2] ;  /* 0x01000000020e7b82 */ /* 0x0004e20000000a00 */
[----:B------:R-:W4:Y:S01]  /*64c0*/  LDCU.64 UR6, c[0x4][0x88] ;  /* 0x01001100ff0677ac */ /* 0x000f220008000a00 */
[----:B------:R-:W-:Y:S01]  /*64d0*/  IMAD.MOV.U32 R13, RZ, RZ, RZ ;  /* 0x000000ffff0d7224 */ /* 0x000fe200078e00ff */
[----:B------:R-:W2:Y:S01]  /*64e0*/  LDCU.64 UR4, c[0x4][0x8] ;  /* 0x01000100ff0477ac */ /* 0x000ea20008000a00 */
[----:B-1----:R-:W-:Y:S01]  /*64f0*/  MOV R5, UR9 ;  /* 0x0000000900057c02 */ /* 0x002fe20008000f00 */
[----:B------:R-:W-:Y:S01]  /*6500*/  IMAD.U32 R4, RZ, RZ, UR8 ;  /* 0x00000008ff047e24 */ /* 0x000fe2000f8e00ff */
[----:B----4-:R-:W-:Y:S01]  /*6510*/  MOV R7, UR7 ;  /* 0x0000000700077c02 */ /* 0x010fe20008000f00 */
[----:B------:R-:W-:Y:S01]  /*6520*/  IMAD.U32 R6, RZ, RZ, UR6 ;  /* 0x00000006ff067e24 */ /* 0x000fe2000f8e00ff */
[----:B--2---:R-:W-:Y:S01]  /*6530*/  MOV R11, UR5 ;  /* 0x00000005000b7c02 */ /* 0x004fe20008000f00 */
[----:B------:R-:W-:Y:S02]  /*6540*/  IMAD.U32 R10, RZ, RZ, UR4 ;  /* 0x00000004ff0a7e24 */ /* 0x000fe4000f8e00ff */
[----:B------:R-:W-:Y:S07]  /*6550*/  LEPC R20, `(.L_x_113) ;  /* 0x000000001014794e */ /* 0x000fee0000000000 */
[----:B---3-5:R-:W-:Y:S05]  /*6560*/  CALL.ABS.NOINC R14 ;  /* 0x000000000e007343 */ /* 0x028fea0003c00000 */
.L_x_113:
[----:B------:R-:W1:Y:S01]  /*6570*/  LDCU.64 UR8, c[0x4][0x80] ;  /* 0x01001000ff0877ac */ /* 0x000e620008000a00 */
[----:B------:R-:W2:Y:S01]  /*6580*/  LDC.64 R2, c[0x4][R2] ;  /* 0x0100000002027b82 */ /* 0x000ea20000000a00 */
[----:B------:R-:W-:Y:S02]  /*6590*/  HFMA2 R12, -RZ, RZ, 0, 5.9604644775390625e-08 ;  /* 0x00000001ff0c7431 */ /* 0x000fe400000001ff */
[----:B------:R-:W-:Y:S02]  /*65a0*/  IMAD.MOV.U32 R8, RZ, RZ, 0x70 ;  /* 0x00000070ff087424 */ /* 0x000fe400078e00ff */
[----:B------:R-:W-:Y:S01]  /*65b0*/  IMAD.MOV.U32 R13, RZ, RZ, RZ ;  /* 0x000000ffff0d7224 */ /* 0x000fe200078e00ff */
[----:B------:R-:W3:Y:S01]  /*65c0*/  LDCU.64 UR6, c[0x4][0x88] ;  /* 0x01001100ff0677ac */ /* 0x000ee20008000a00 */
[----:B------:R-:W4:Y:S01]  /*65d0*/  LDCU.64 UR4, c[0x4][0x8] ;  /* 0x01000100ff0477ac */ /* 0x000f220008000a00 */
[----:B-1----:R-:W-:Y:S02]  /*65e0*/  MOV R4, UR8 ;  /* 0x0000000800047c02 */ /* 0x002fe40008000f00 */
[----:B------:R-:W-:Y:S02]  /*65f0*/  MOV R5, UR9 ;  /* 0x0000000900057c02 */ /* 0x000fe40008000f00 */
[----:B---3--:R-:W-:Y:S01]  /*6600*/  MOV R7, UR7 ;  /* 0x0000000700077c02 */ /* 0x008fe20008000f00 */
[----:B------:R-:W-:Y:S01]  /*6610*/  IMAD.U32 R6, RZ, RZ, UR6 ;  /* 0x00000006ff067e24 */ /* 0x000fe2000f8e00ff */
[----:B----4-:R-:W-:Y:S01]  /*6620*/  MOV R11, UR5 ;  /* 0x00000005000b7c02 */ /* 0x010fe20008000f00 */
[----:B------:R-:W-:Y:S02]  /*6630*/  IMAD.U32 R10, RZ, RZ, UR4 ;  /* 0x00000004ff0a7e24 */ /* 0x000fe4000f8e00ff */
[----:B------:R-:W-:Y:S07]  /*6640*/  LEPC R20, `(.L_x_112) ;  /* 0x000000001014794e */ /* 0x000fee0000000000 */
[----:B--2---:R-:W-:Y:S05]  /*6650*/  CALL.ABS.NOINC R2 ;  /* 0x0000000002007343 */ /* 0x004fea0003c00000 */
.L_x_112:
[----:B------:R-:W-:Y:S01]  /*6660*/  ISETP.NE.U32.AND P2, PT, R134, RZ, PT ;  /* 0x000000ff8600720c */ /* 0x000fe20003f45070 */
[----:B------:R-:W-:Y:S01]  /*6670*/  UISETP.NE.AND UP1, UPT, UR44, URZ, UPT ;  /* 0x000000ff2c00728c */ /* 0x000fe2000bf25270 */
[----:B------:R-:W-:Y:S02]  /*6680*/  ISETP.NE.U32.AND P4, PT, R130, RZ, PT ;  /* 0x000000ff8200720c */ /* 0x000fe40003f85070 */
[----:B------:R-:W-:Y:S02]  /*6690*/  ISETP.NE.AND.EX P2, PT, R135, RZ, PT, P2 ;  /* 0x000000ff8700720c */ /* 0x000fe40003f45320 */
[----:B------:R-:W-:Y:S02]  /*66a0*/  PLOP3.LUT P1, PT, PT, PT, PT, 0x8, 0x80 ;  /* 0x000000000080781c */ /* 0x000fe40003f2e170 */
[----:B------:R-:W-:Y:S02]  /*66b0*/  PLOP3.LUT P0, PT, PT, PT, UP1, 0x80, 0x8 ;  /* 0x000000000008781c */ /* 0x000fe40003f0f018 */
[----:B------:R-:W-:Y:S02]  /*66c0*/  ISETP.NE.AND.EX P4, PT, R131, RZ, PT, P4 ;  /* 0x000000ff8300720c */ /* 0x000fe40003f85340 */
[----:B------:R-:W1:Y:S09]  /*66d0*/  @UP1 LDCU.64 UR4, c[0x0][0x888] ;  /* 0x00011100ff0417ac */ /* 0x000e720008000a00 */
[----:B------:R-:W-:Y:S01]  /*66e0*/  @P0 PLOP3.LUT P1, PT, P2, PT, PT, 0x80, 0x8 ;  /* 0x000000000008081c */ /* 0x000fe2000172f070 */
[----:B-1----:R-:W-:Y:S04]  /*66f0*/  @UP1 UISETP.NE.U32.AND UP0, UPT, UR4, URZ, UPT ;  /* 0x000000ff0400128c */ /* 0x002fe8000bf05070 */
[----:B------:R-:W-:Y:S04]  /*6700*/  @UP1 UISETP.NE.AND.EX UP0, UPT, UR5, URZ, UPT, UP0 ;  /* 0x000000ff0500128c */ /* 0x000fe8000bf05300 */
[----:B------:R-:W-:Y:S01]  /*6710*/  @UP1 USEL UR4, URZ, 0xffffffff, UP0 ;  /* 0xffffffffff041887 */ /* 0x000fe20008000000 */
[----:B------:R-:W-:Y:S11]  /*6720*/  @!P2 BRA `(.L_x_114) ;  /* 0x00000000002ca947 */ /* 0x000ff60003800000 */
[----:B------:R-:W-:Y:S01]  /*6730*/  ISETP.NE.U32.AND P3, PT, R132, RZ, PT ;  /* 0x000000ff8400720c */ /* 0x000fe20003f65070 */
[----:B------:R-:W-:Y:S03]  /*6740*/  IMAD.MOV.U32 R142, RZ, RZ, 0x1 ;  /* 0x00000001ff8e7424 */ /* 0x000fe600078e00ff */
[----:B------:R-:W-:Y:S11]  /*6750*/  ISETP.NE.AND.EX P3, PT, R133, RZ, PT, P3 ;  /* 0x000000ff8500720c */ /* 0x000ff60003f65330 */
[----:B------:R-:W-:Y:S02]  /*6760*/  @!UPT UIADD3 URZ, UPT, UPT, URZ, URZ, URZ ;  /* 0x000000fffffff290 */ /* 0x000fe4000fffe0ff */
[----:B------:R-:W1:Y:S01]  /*6770*/  @P3 LDC.64 R2, c[0x0][0x888] ;  /* 0x00022200ff023b82 */ /* 0x000e620000000a00 */
[----:B------:R-:W-:Y:S04]  /*6780*/  @P3 IMAD R0, R134, UR36, RZ ;  /* 0x0000002486003c24 */ /* 0x000fe8000f8e02ff */
[----:B-1----:R-:W-:Y:S04]  /*6790*/  @P3 IMAD.WIDE R2, R0, 0x4, R2 ;  /* 0x0000000400023825 */ /* 0x002fe800078e0202 */
[----:B------:R-:W-:Y:S01]  /*67a0*/  HFMA2 R0, -RZ, RZ, 0, 5.9604644775390625e-08 ;  /* 0x00000001ff007431 */ /* 0x000fe200000001ff */
[----:B-----5:R1:W5:Y:S04]  /*67b0*/  @P3 LDG.E R83, desc[UR46][R2.64] ;  /* 0x0000002e02533981 */ /* 0x020368000c1e1900 */
[----:B------:R-:W-:Y:S01]  /*67c0*/  @!P3 PRMT R142, R0, 0x7610, R142 ;  /* 0x00007610008eb816 */ /* 0x000fe2000000008e */
[----:B-1----:R-:W2:Y:S06]  /*67d0*/  @!P3 LDC R83, c[0x0][0x880] ;  /* 0x00022000ff53bb82 */ /* 0x002eac0000000800 */
.L_x_114:
[----:B------:R-:W-:Y:S05]  /*67e0*/  @!P4 BRA `(.L_x_115) ;  /* 0x000000000020c947 */ /* 0x000fea0003800000 */
[----:B------:R-:W-:Y:S04]  /*67f0*/  ISETP.NE.U32.AND P3, PT, R128, RZ, PT ;  /* 0x000000ff8000720c */ /* 0x000fe80003f65070 */
[----:B------:R-:W-:Y:S11]  /*6800*/  ISETP.NE.AND.EX P3, PT, R129, RZ, PT, P3 ;  /* 0x000000ff8100720c */ /* 0x000ff60003f65330 */
[----:B------:R-:W-:Y:S02]  /*6810*/  @!UPT UIADD3 URZ, UPT, UPT, URZ, URZ, URZ ;  /* 0x000000fffffff290 */ /* 0x000fe4000fffe0ff */
[----:B------:R-:W1:Y:S01]  /*6820*/  @P3 LDC.64 R2, c[0x0][0x8a8] ;  /* 0x00022a00ff023b82 */ /* 0x000e620000000a00 */
[----:B------:R-:W-:Y:S04]  /*6830*/  @P3 IMAD R0, R130, UR36, RZ ;  /* 0x0000002482003c24 */ /* 0x000fe8000f8e02ff */
[----:B-1----:R-:W-:Y:S05]  /*6840*/  @P3 IMAD.WIDE R2, R0, 0x4, R2 ;  /* 0x0000000400023825 */ /* 0x002fea00078e0202 */
[----:B-----5:R1:W5:Y:S02]  /*6850*/  @P3 LDG.E R82, desc[UR46][R2.64] ;  /* 0x0000002e02523981 */ /* 0x020364000c1e1900 */
[----:B-1----:R-:W3:Y:S02]  /*6860*/  @!P3 LDC R82, c[0x0][0x8a0] ;  /* 0x00022800ff52bb82 */ /* 0x002ee40000000800 */
.L_x_115:
[----:B--2--5:R-:W-:Y:S01]  /*6870*/  @P0 FSETP.NEU.AND P4, PT, R83, RZ, PT ;  /* 0x000000ff5300020b */ /* 0x024fe20003f8d000 */
[----:B------:R-:W-:Y:S01]  /*6880*/  IMAD.U32 R0, RZ, RZ, UR4 ;  /* 0x00000004ff007e24 */ /* 0x000fe2000f8e00ff */
[----:B------:R-:W-:Y:S01]  /*6890*/  @P0 LOP3.LUT P3, RZ, R142, 0xff, RZ, 0xc0, !PT ;  /* 0x000000ff8eff0812 */ /* 0x000fe2000786c0ff */
[----:B------:R-:W-:Y:S01]  /*68a0*/  BSSY B1, `(.L_x_116) ;  /* 0x0000048000017945 */ /* 0x000fe20003800000 */
[----:B------:R-:W-:Y:S02]  /*68b0*/  @P0 SEL R2, RZ, 0xffffffff, P4 ;  /* 0xffffffffff020807 */ /* 0x000fe40002000000 */
[----:B------:R-:W-:Y:S02]  /*68c0*/  CS2R R126, SRZ ;  /* 0x00000000007e7805 */ /* 0x000fe4000001ff00 */
[----:B------:R-:W-:Y:S02]  /*68d0*/  LEA R17, R81, UR40, 0x3 ;  /* 0x0000002851117c11 */ /* 0x000fe4000f8e18ff */
[----:B------:R-:W-:Y:S02]  /*68e0*/  CS2R R124, SRZ ;  /* 0x00000000007c7805 */ /* 0x000fe4000001ff00 */
[----:B------:R-:W-:Y:S01]  /*68f0*/  @P1 SEL R2, R0, R2, !P3 ;  /* 0x0000000200021207 */ /* 0x000fe20005800000 */
[----:B------:R-:W-:Y:S01]  /*6900*/  IMAD.U32 R0, RZ, RZ, UR42 ;  /* 0x0000002aff007e24 */ /* 0x000fe2000f8e00ff */
[----:B------:R-:W-:Y:S02]  /*6910*/  PLOP3.LUT P4, PT, PT, PT, PT, 0x8, 0x80 ;  /* 0x000000000080781c */ /* 0x000fe40003f8e170 */
[----:B------:R-:W-:Y:S02]  /*6920*/  CS2R R118, SRZ ;  /* 0x0000000000767805 */ /* 0x000fe4000001ff00 */
[----:B------:R-:W-:Y:S02]  /*6930*/  @P0 LOP3.LUT R2, R2, 0x1, RZ, 0xc0, !PT ;  /* 0x0000000102020812 */ /* 0x000fe400078ec0ff */
[----:B------:R-:W-:Y:S02]  /*6940*/  CS2R R116, SRZ ;  /* 0x0000000000747805 */ /* 0x000fe4000001ff00 */
[----:B------:R-:W-:Y:S02]  /*6950*/  LEA R0, R0, UR40, 0x3 ;  /* 0x0000002800007c11 */ /* 0x000fe4000f8e18ff */
[----:B------:R-:W-:Y:S02]  /*6960*/  CS2R R110, SRZ ;  /* 0x00000000006e7805 */ /* 0x000fe4000001ff00 */
[----:B------:R-:W-:Y:S02]  /*6970*/  ISETP.NE.U32.OR P5, PT, R2, 0x1, !P0 ;  /* 0x000000010200780c */ /* 0x000fe400047a5470 */
[----:B------:R-:W-:Y:S02]  /*6980*/  CS2R R108, SRZ ;  /* 0x00000000006c7805 */ /* 0x000fe4000001ff00 */
[----:B------:R-:W-:Y:S02]  /*6990*/  LOP3.LUT R2, R152, 0x1, RZ, 0x3c, !PT ;  /* 0x0000000198027812 */ /* 0x000fe400078e3cff */
[----:B------:R-:W-:Y:S02]  /*69a0*/  CS2R R102, SRZ ;  /* 0x0000000000667805 */ /* 0x000fe4000001ff00 */
[----:B------:R-:W-:Y:S02]  /*69b0*/  P2R R156, PR, RZ, 0x20 ;  /* 0x00000020ff9c7803 */ /* 0x000fe40000000000 */
[----:B------:R-:W-:Y:S02]  /*69c0*/  CS2R R100, SRZ ;  /* 0x0000000000647805 */ /* 0x000fe4000001ff00 */
[----:B------:R-:W-:Y:S02]  /*69d0*/  CS2R R94, SRZ ;  /* 0x00000000005e7805 */ /* 0x000fe4000001ff00 */
[----:B------:R-:W-:Y:S02]  /*69e0*/  CS2R R92, SRZ ;  /* 0x00000000005c7805 */ /* 0x000fe4000001ff00 */
[----:B------:R-:W-:Y:S02]  /*69f0*/  CS2R R86, SRZ ;  /* 0x0000000000567805 */ /* 0x000fe4000001ff00 */
[----:B------:R-:W-:Y:S02]  /*6a00*/  CS2R R84, SRZ ;  /* 0x0000000000547805 */ /* 0x000fe4000001ff00 */
[----:B------:R-:W-:Y:S02]  /*6a10*/  CS2R R90, SRZ ;  /* 0x00000000005a7805 */ /* 0x000fe4000001ff00 */
[----:B------:R-:W-:Y:S02]  /*6a20*/  CS2R R88, SRZ ;  /* 0x0000000000587805 */ /* 0x000fe4000001ff00 */
[----:B------:R-:W-:Y:S04]  /*6a30*/  @P5 SHF.L.U32 R3, R2, 0x1f, RZ ;  /* 0x0000001f02035819 */ /* 0x000fe800000006ff */
[----:B------:R1:W2:Y:S02]  /*6a40*/  @P5 SYNCS.PHASECHK.TRANS64.TRYWAIT P0, [R0+URZ+0x230], R3 ;  /* 0x00023003000055a7 */ /* 0x0002a400080011ff */
[----:B-1----:R-:W-:Y:S04]  /*6a50*/  SHF.L.U32 R3, R151, 0x1f, RZ ;  /* 0x0000001f97037819 */ /* 0x002fe800000006ff */
[----:B------:R1:W4:Y:S01]  /*6a60*/  SYNCS.PHASECHK.TRANS64.TRYWAIT P3, [R17+URZ+0x280], R3 ;  /* 0x00028003110075a7 */ /* 0x00032200080611ff */
[----:B--2---:R-:W-:Y:S01]  /*6a70*/  @P5 PLOP3.LUT P4, PT, P0, PT, PT, 0x8, 0x80 ;  /* 0x000000000080581c */ /* 0x004fe2000078e170 */
[----:B------:R-:W-:Y:S01]  /*6a80*/  @!UPT UIADD3 URZ, UPT, UPT, URZ, URZ, URZ ;  /* 0x000000fffffff290 */ /* 0x000fe2000fffe0ff */
[----:B-1----:R-:W-:Y:S11]  /*6a90*/  @!P5 BRA `(.L_x_117) ;  /* 0x0000000000a0d947 */ /* 0x002ff60003800000 */
[----:B------:R-:W-:Y:S01]  /*6aa0*/  ISETP.NE.U32.AND P0, PT, RZ, UR38, PT ;  /* 0x00000026ff007c0c */ /* 0x000fe2000bf05070 */
[----:B------:R-:W-:Y:S01]  /*6ab0*/  BSSY B0, `(.L_x_118) ;  /* 0x000000d000007945 */ /* 0x000fe20003800000 */
[----:B------:R-:W-:Y:S02]  /*6ac0*/  FSETP.NEU.AND P1, PT, R83, RZ, PT ;  /* 0x000000ff5300720b */ /* 0x000fe40003f2d000 */
[----:B------:R-:W-:Y:S02]  /*6ad0*/  ISETP.NE.AND.EX P0, PT, RZ, UR39, PT, P0 ;  /* 0x00000027ff007c0c */ /* 0x000fe4000bf05300 */
[----:B------:R-:W-:Y:S02]  /*6ae0*/  SEL R5, RZ, 0xffffffff, P1 ;  /* 0xffffffffff057807 */ /* 0x000fe40000800000 */
[----:B------:R-:W-:Y:S02]  /*6af0*/  LOP3.LUT P1, RZ, R142, 0xff, RZ, 0xc0, !PT ;  /* 0x000000ff8eff7812 */ /* 0x000fe4000782c0ff */
[----:B------:R-:W-:Y:S04]  /*6b00*/  SEL R4, RZ, 0xffffffff, P0 ;  /* 0xffffffffff047807 */ /* 0x000fe80000000000 */
[----:B------:R-:W-:Y:S01]  /*6b10*/  @P2 SEL R5, R4, R5, !P1 ;  /* 0x0000000504052207 */ /* 0x000fe20004800000 */
[----:B------:R-:W-:Y:S03]  /*6b20*/  IMAD.U32 R4, RZ, RZ, UR42 ;  /* 0x0000002aff047e24 */ /* 0x000fe6000f8e00ff */
[----:B------:R-:W-:Y:S01]  /*6b30*/  LOP3.LUT R5, R5, 0x1, RZ, 0xc0, !PT ;  /* 0x0000000105057812 */ /* 0x000fe200078ec0ff */
[----:B------:R-:W-:Y:S06]  /*6b40*/  @!P4 BRA `(.L_x_119) ;  /* 0x00000000000cc947 */ /* 0x000fec0003800000 */
[----:B------:R-:W-:Y:S04]  /*6b50*/  SHF.L.U32 R2, R2, 0x1f, RZ ;  /* 0x0000001f02027819 */ /* 0x000fe800000006ff */
[----:B------:R-:W1:Y:S02]  /*6b60*/  SYNCS.PHASECHK.TRANS64.TRYWAIT P0, [R0+URZ+0x230], R2 ;  /* 0x00023002000075a7 */ /* 0x000e6400080011ff */
[----:B-1----:R-:W-:Y:S05]  /*6b70*/  @!P0 BRA `(.L_x_120) ;  /* 0x0000003400108947 */ /* 0x002fea0003800000 */
.L_x_119:
[----:B------:R-:W-:Y:S05]  /*6b80*/  BSYNC B0 ;  /* 0x0000000000007941 */ /* 0x000fea0003800000 */
.L_x_118:
[----:B------:R-:W-:Y:S02]  /*6b90*/  ISETP.NE.U32.AND P0, PT, R5, 0x1, PT ;  /* 0x000000010500780c */ /* 0x000fe40003f05070 */
[----:B------:R-:W-:Y:S02]  /*6ba0*/  CS2R R90, SRZ ;  /* 0x00000000005a7805 */ /* 0x000fe4000001ff00 */
        /* <DEDUP_REMOVED lines=10> */
[----:B------:R-:W-:Y:S01]  /*6c50*/  CS2R R116, SRZ ;  /* 0x0000000000747805 */ /* 0x000fe2000001ff00 */
[----:B-1----:R-:W-:Y:S01]  /*6c60*/  @P0 IMAD R0, R4, 0x1c00, R146 ;  /* 0x00001c0004000824 */ /* 0x002fe200078e0292 */
[----:B------:R-:W-:Y:S01]  /*6c70*/  CS2R R124, SRZ ;  /* 0x00000000007c7805 */ /* 0x000fe2000001ff00 */
[----:B------:R-:W-:Y:S01]  /*6c80*/  IMAD.MOV.U32 R126, RZ, RZ, RZ ;  /* 0x000000ffff7e7224 */ /* 0x000fe200078e00ff */
[----:B------:R-:W-:Y:S05]  /*6c90*/  @P0 WARPSYNC.ALL ;  /* 0x0000000000000948 */ /* 0x000fea0003800000 */
[----:B------:R-:W-:Y:S05]  /*6ca0*/  @P0 LEA R0, R0, UR40, 0x1 ;  /* 0x0000002800000c11 */ /* 0x000fea000f8e08ff */
[----:B------:R1:W2:Y:S04]  /*6cb0*/  @P0 LDSM.16.M88.4 R88, [R0+0x400] ;  /* 0x000400000058083b */ /* 0x0002a80000000200 */
[----:B------:R1:W1:Y:S04]  /*6cc0*/  @P0 LDSM.16.M88.4 R84, [R0+0xc00] ;  /* 0x000c00000054083b */ /* 0x0002680000000200 */
[----:B------:R1:W1:Y:S04]  /*6cd0*/  @P0 LDSM.16.M88.4 R92, [R0+0x1400] ;  /* 0x00140000005c083b */ /* 0x0002680000000200 */
[----:B------:R1:W1:Y:S04]  /*6ce0*/  @P0 LDSM.16.M88.4 R100, [R0+0x1c00] ;  /* 0x001c00000064083b */ /* 0x0002680000000200 */
[----:B------:R1:W1:Y:S04]  /*6cf0*/  @P0 LDSM.16.M88.4 R108, [R0+0x2400] ;  /* 0x00240000006c083b */ /* 0x0002680000000200 */
[----:B------:R1:W1:Y:S04]  /*6d00*/  @P0 LDSM.16.M88.4 R116, [R0+0x2c00] ;  /* 0x002c00000074083b */ /* 0x0002680000000200 */
[----:B------:R1:W1:Y:S02]  /*6d10*/  @P0 LDSM.16.M88.4 R124, [R0+0x3400] ;  /* 0x00340000007c083b */ /* 0x0002640000000200 */
.L_x_117:
[----:B------:R-:W-:Y:S05]  /*6d20*/  BSYNC B1 ;  /* 0x0000000000017941 */ /* 0x000fea0003800000 */
.L_x_116:
[C---:B------:R-:W-:Y:S04]  /*6d30*/  LEA.HI R2, R81.reuse, R81, RZ, 0x1 ;  /* 0x0000005151027211 */ /* 0x040fe800078f08ff */
[----:B-1----:R-:W-:Y:S02]  /*6d40*/  SHF.R.U32.HI R0, RZ, 0x1, R2 ;  /* 0x00000001ff007819 */ /* 0x002fe40000011602 */
[----:B------:R-:W-:Y:S03]  /*6d50*/  LOP3.LUT R2, R2, 0xffe, RZ, 0xc0, !PT ;  /* 0x00000ffe02027812 */ /* 0x000fe600078ec0ff */
[----:B------:R-:W-:Y:S02]  /*6d60*/  IMAD R0, R0, 0x70, R16 ;  /* 0x0000007000007824 */ /* 0x000fe400078e0210 */
[----:B------:R-:W-:Y:S04]  /*6d70*/  IMAD.IADD R2, R81, 0x1, -R2 ;  /* 0x0000000151027824 */ /* 0x000fe800078e0a02 */
[----:B------:R-:W-:Y:S05]  /*6d80*/  IMAD R2, R2, 0x100000, R0 ;  /* 0x0010000002027824 */ /* 0x000fea00078e0200 */
[----:B------:R-:W-:Y:S04]  /*6d90*/  SHF.R.U32.HI R0, RZ, 0x15, R2 ;  /* 0x00000015ff007819 */ /* 0x000fe80000011602 */
[----:B------:R-:W-:Y:S01]  /*6da0*/  LOP3.LUT P0, RZ, R0, 0x3, R147, 0x48, !PT ;  /* 0x0000000300ff7812 */ /* 0x000fe20007804893 */
[----:B------:R-:W-:Y:S01]  /*6db0*/  @!UPT UIADD3 URZ, UPT, UPT, URZ, URZ, URZ ;  /* 0x000000fffffff290 */ /* 0x000fe2000fffe0ff */
[----:B----4-:R-:W-:Y:S11]  /*6dc0*/  @P3 BRA `(.L_x_121) ;  /* 0x0000000000083947 */ /* 0x010ff60003800000 */
[----:B------:R-:W1:Y:S02]  /*6dd0*/  SYNCS.PHASECHK.TRANS64.TRYWAIT P1, [R17+URZ+0x280], R3 ;  /* 0x00028003110075a7 */ /* 0x000e6400080211ff */
[----:B-1----:R-:W-:Y:S05]  /*6de0*/  @!P1 BRA `(.L_x_122) ;  /* 0x0000003000889947 */ /* 0x002fea0003800000 */
.L_x_121:
[----:B------:R-:W-:Y:S05]  /*6df0*/  @!P0 BRA `(.L_x_123) ;  /* 0x0000000000408947 */ /* 0x000fea0003800000 */
[----:B------:R-:W4:Y:S01]  /*6e00*/  LDCU.64 UR8, c[0x4][0x70] ;  /* 0x01000e00ff0877ac */ /* 0x000f220008000a00 */
[----:B------:R-:W-:Y:S01]  /*6e10*/  MOV R15, 0x0 ;  /* 0x00000000000f7802 */ /* 0x000fe20000000f00 */
[----:B------:R-:W-:Y:S02]  /*6e20*/  HFMA2 R12, -RZ, RZ, 0, 5.9604644775390625e-08 ;  /* 0x00000001ff0c7431 */ /* 0x000fe400000001ff */
[----:B------:R-:W-:Y:S02]  /*6e30*/  IMAD.MOV.U32 R8, RZ, RZ, 0x192 ;  /* 0x00000192ff087424 */ /* 0x000fe400078e00ff */
[----:B------:R-:W-:Y:S01]  /*6e40*/  IMAD.MOV.U32 R13, RZ, RZ, RZ ;  /* 0x000000ffff0d7224 */ /* 0x000fe200078e00ff */
[----:B------:R-:W5:Y:S01]  /*6e50*/  LDCU.64 UR6, c[0x4][0x78] ;  /* 0x01000f00ff0677ac */ /* 0x000f620008000a00 */
[----:B------:R-:W1:Y:S01]  /*6e60*/  LDC.64 R14, c[0x4][R15] ;  /* 0x010000000f0e7b82 */ /* 0x000e620000000a00 */
[----:B------:R-:W2:Y:S01]  /*6e70*/  LDCU.64 UR4, c[0x4][0x10] ;  /* 0x01000200ff0477ac */ /* 0x000ea20008000a00 */
[----:B----4-:R-:W-:Y:S01]  /*6e80*/  MOV R5, UR9 ;  /* 0x0000000900057c02 */ /* 0x010fe20008000f00 */
[----:B------:R-:W-:Y:S01]  /*6e90*/  IMAD.U32 R4, RZ, RZ, UR8 ;  /* 0x00000008ff047e24 */ /* 0x000fe2000f8e00ff */
[----:B-----5:R-:W-:Y:S01]  /*6ea0*/  MOV R7, UR7 ;  /* 0x0000000700077c02 */ /* 0x020fe20008000f00 */
[----:B------:R-:W-:Y:S01]  /*6eb0*/  IMAD.U32 R6, RZ, RZ, UR6 ;  /* 0x00000006ff067e24 */ /* 0x000fe2000f8e00ff */
[----:B--2---:R-:W-:Y:S01]  /*6ec0*/  MOV R11, UR5 ;  /* 0x00000005000b7c02 */ /* 0x004fe20008000f00 */
[----:B------:R-:W-:Y:S02]  /*6ed0*/  IMAD.U32 R10, RZ, RZ, UR4 ;  /* 0x00000004ff0a7e24 */ /* 0x000fe4000f8e00ff */
[----:B------:R-:W-:Y:S07]  /*6ee0*/  LEPC R20, `(.L_x_123) ;  /* 0x000000001014794e */ /* 0x000fee0000000000 */
[----:B-1-3--:R-:W-:Y:S05]  /*6ef0*/  CALL.ABS.NOINC R14 ;  /* 0x000000000e007343 */ /* 0x00afea0003c00000 */
.L_x_123:
[----:B------:R-:W-:Y:S05]  /*6f00*/  WARPSYNC.ALL ;  /* 0x0000000000007948 */ /* 0x000fea0003800000 */
[C---:B------:R-:W-:Y:S01]  /*6f10*/  R2UR UR4, R2.reuse ;  /* 0x00000000020472ca */ /* 0x040fe200000e0000 */
[----:B------:R-:W-:Y:S05]  /*6f20*/  VIADD R0, R2, 0x10 ;  /* 0x0000001002007836 */ /* 0x000fea0000000000 */
[----:B------:R-:W-:Y:S04]  /*6f30*/  SHF.R.U32.HI R0, RZ, 0x15, R0 ;  /* 0x00000015ff007819 */ /* 0x000fe80000011600 */
[----:B------:R-:W-:Y:S03]  /*6f40*/  LOP3.LUT P0, RZ, R0, 0x3, R147, 0x48, !PT ;  /* 0x0000000300ff7812 */ /* 0x000fe60007804893 */
[----:B------:R-:W4:Y:S10]  /*6f50*/  LDTM.16dp256bit.x2 R64, tmem[UR4] ;  /* 0x00000004004079ee */ /* 0x000f3400080a0000 */
[----:B----4-:R-:W-:Y:S05]  /*6f60*/  @!P0 BRA `(.L_x_124) ;  /* 0x0000000000408947 */ /* 0x010fea0003800000 */
        /* <DEDUP_REMOVED lines=16> */
.L_x_124:
[----:B------:R-:W-:Y:S05]  /*7070*/  WARPSYNC.ALL ;  /* 0x0000000000007948 */ /* 0x000fea0003800000 */
[C---:B------:R-:W-:Y:S01]  /*7080*/  R2UR UR4, R2.reuse ;  /* 0x00000000020472ca */ /* 0x040fe200000e0000 */
[----:B------:R-:W-:Y:S05]  /*7090*/  VIADD R0, R2, 0x20 ;  /* 0x0000002002007836 */ /* 0x000fea0000000000 */
[----:B------:R-:W-:Y:S04]  /*70a0*/  SHF.R.U32.HI R0, RZ, 0x15, R0 ;  /* 0x00000015ff007819 */ /* 0x000fe80000011600 */
[----:B------:R-:W-:Y:S03]  /*70b0*/  LOP3.LUT P0, RZ, R0, 0x3, R147, 0x48, !PT ;  /* 0x0000000300ff7812 */ /* 0x000fe60007804893 */
[----:B------:R-:W4:Y:S10]  /*70c0*/  LDTM.16dp256bit.x2 R56, tmem[UR4+0x10] ;  /* 0x00001004003879ee */ /* 0x000f3400080a0000 */
        /* <DEDUP_REMOVED lines=17> */
.L_x_125:
        /* <DEDUP_REMOVED lines=23> */
.L_x_126:
        /* <DEDUP_REMOVED lines=23> */
.L_x_127:
        /* <DEDUP_REMOVED lines=23> */
.L_x_128:
        /* <DEDUP_REMOVED lines=23> */
.L_x_129:
[----:B------:R-:W-:Y:S01]  /*77a0*/  ISETP.NE.AND P0, PT, R153, RZ, PT ;  /* 0x000000ff9900720c */ /* 0x000fe20003f05270 */
[----:B------:R-:W-:Y:S05]  /*77b0*/  WARPSYNC.ALL ;  /* 0x0000000000007948 */ /* 0x000fea0003800000 */
[----:B------:R-:W-:Y:S01]  /*77c0*/  R2UR UR4, R2 ;  /* 0x00000000020472ca */ /* 0x000fe200000e0000 */
[----:B---3--:R-:W-:Y:S01]  /*77d0*/  FMUL R0, R82, R64 ;  /* 0x0000004052007220 */ /* 0x008fe20000400000 */
[----:B--2---:R-:W-:Y:S01]  /*77e0*/  SHF.L.U32 R64, R88, 0x10, RZ ;  /* 0x0000001058407819 */ /* 0x004fe200000006ff */
[----:B------:R-:W-:Y:S01]  /*77f0*/  FMUL R2, R82, R65 ;  /* 0x0000004152027220 */ /* 0x000fe20000400000 */
[----:B------:R-:W-:Y:S01]  /*7800*/  LOP3.LUT R65, R88, 0xffff0000, RZ, 0xc0, !PT ;  /* 0xffff000058417812 */ /* 0x000fe200078ec0ff */
[----:B-1----:R-:W-:Y:S01]  /*7810*/  FMUL R3, R82, R66 ;  /* 0x0000004252037220 */ /* 0x002fe20000400000 */
[----:B------:R-:W-:Y:S01]  /*7820*/  SHF.L.U32 R66, R89, 0x10, RZ ;  /* 0x0000001059427819 */ /* 0x000fe200000006ff */
[----:B------:R-:W-:Y:S01]  /*7830*/  FFMA R0, R83, R64, R0 ;  /* 0x0000004053007223 */ /* 0x000fe20000000000 */
[----:B------:R-:W-:Y:S01]  /*7840*/  R2UR UR5, R17 ;  /* 0x00000000110572ca */ /* 0x000fe200000e0000 */
[----:B------:R-:W-:Y:S01]  /*7850*/  FFMA R2, R83, R65, R2 ;  /* 0x0000004153027223 */ /* 0x000fe20000000002 */
[----:B------:R-:W-:Y:S01]  /*7860*/  SHF.L.U32 R88, R93, 0x10, RZ ;  /* 0x000000105d587819 */ /* 0x000fe200000006ff */
[----:B------:R-:W-:Y:S01]  /*7870*/  FFMA R3, R83, R66, R3 ;  /* 0x0000004253037223 */ /* 0x000fe20000000003 */
[C---:B------:R-:W-:Y:S01]  /*7880*/  SHF.L.U32 R96, R101.reuse, 0x10, RZ ;  /* 0x0000001065607819 */ /* 0x040fe200000006ff */
[----:B------:R-:W1:Y:S01]  /*7890*/  LDTM.16dp256bit.x2 R4, tmem[UR4+0x60] ;  /* 0x00006004000479ee */ /* 0x000e6200080a0000 */
[----:B------:R-:W-:Y:S01]  /*78a0*/  LOP3.LUT R97, R101, 0xffff0000, RZ, 0xc0, !PT ;  /* 0xffff000065617812 */ /* 0x000fe200078ec0ff */
[----:B------:R-:W-:Y:S01]  /*78b0*/  NOP ;  /* 0x0000000000007918 */ /* 0x000fe20000000000 */
[----:B------:R-:W-:Y:S01]  /*78c0*/  SHF.L.U32 R98, R102, 0x10, RZ ;  /* 0x0000001066627819 */ /* 0x000fe200000006ff */
[C---:B------:R-:W-:Y:S01]  /*78d0*/  FMUL R12, R82.reuse, R67 ;  /* 0x00000043520c7220 */ /* 0x040fe20000400000 */
[----:B------:R-:W-:Y:S01]  /*78e0*/  LOP3.LUT R67, R89, 0xffff0000, RZ, 0xc0, !PT ;  /* 0xffff000059437812 */ /* 0x000fe200078ec0ff */
[----:B------:R-:W-:Y:S01]  /*78f0*/  FMUL R13, R82, R68 ;  /* 0x00000044520d7220 */ /* 0x000fe20000400000 */
[----:B------:R-:W-:Y:S01]  /*7900*/  SHF.L.U32 R68, R90, 0x10, RZ ;  /* 0x000000105a447819 */ /* 0x000fe200000006ff */
[----:B------:R-:W-:Y:S01]  /*7910*/  UIADD3 UR5, UPT, UPT, UR5, 0x2a0, URZ ;  /* 0x000002a005057890 */ /* 0x000fe2000fffe0ff */
[----:B------:R-:W-:Y:S01]  /*7920*/  LOP3.LUT R89, R93, 0xffff0000, RZ, 0xc0, !PT ;  /* 0xffff00005d597812 */ /* 0x000fe200078ec0ff */
[----:B------:R-:W-:Y:S01]  /*7930*/  FFMA R12, R83, R67, R12 ;  /* 0x00000043530c7223 */ /* 0x000fe2000000000c */
[----:B------:R-:W-:Y:S01]  /*7940*/  LOP3.LUT R93, R95, 0xffff0000, RZ, 0xc0, !PT ;  /* 0xffff00005f5d7812 */ /* 0x000fe200078ec0ff */
[----:B------:R-:W-:Y:S01]  /*7950*/  UPRMT UR5, UR37, 0x654, UR5 ;  /* 0x0000065425057896 */ /* 0x000fe20008000005 */
[----:B------:R-:W-:Y:S01]  /*7960*/  LOP3.LUT R99, R102, 0xffff0000, RZ, 0xc0, !PT ;  /* 0xffff000066637812 */ /* 0x000fe200078ec0ff */
[----:B------:R-:W-:Y:S01]  /*7970*/  FFMA R13, R83, R68, R13 ;  /* 0x00000044530d7223 */ /* 0x000fe2000000000d */
[----:B------:R-:W-:Y:S01]  /*7980*/  F2FP.BF16.F32.PACK_AB R64, R2, R0 ;  /* 0x000000000240723e */ /* 0x000fe200000010ff */
[----:B------:R-:W-:Y:S01]  /*7990*/  FMUL R14, R82, R69 ;  /* 0x00000045520e7220 */ /* 0x000fe20000400000 */
[----:B------:R-:W-:Y:S01]  /*79a0*/  LOP3.LUT R69, R90, 0xffff0000, RZ, 0xc0, !PT ;  /* 0xffff00005a457812 */ /* 0x000fe200078ec0ff */
[C---:B------:R-:W-:Y:S01]  /*79b0*/  FMUL R15, R82.reuse, R70 ;  /* 0x00000046520f7220 */ /* 0x040fe20000400000 */
[C---:B------:R-:W-:Y:S01]  /*79c0*/  SHF.L.U32 R70, R91.reuse, 0x10, RZ ;  /* 0x000000105b467819 */ /* 0x040fe200000006ff */
[----:B------:R-:W-:Y:S01]  /*79d0*/  FMUL R17, R82, R71 ;  /* 0x0000004752117220 */ /* 0x000fe20000400000 */
[----:B------:R-:W-:Y:S01]  /*79e0*/  LOP3.LUT R71, R91, 0xffff0000, RZ, 0xc0, !PT ;  /* 0xffff00005b477812 */ /* 0x000fe200078ec0ff */
[----:B-1----:R-:W-:Y:S01]  /*79f0*/  SYNCS.ARRIVE.TRANS64.RED.A1T0 RZ, [UR5], RZ ;  /* 0x000000ffffff79a7 */ /* 0x002fe20008100405 */
[C---:B------:R-:W-:Y:S01]  /*7a00*/  SHF.L.U32 R90, R94.reuse, 0x10, RZ ;  /* 0x000000105e5a7819 */ /* 0x040fe200000006ff */
[C---:B------:R-:W-:Y:S01]  /*7a10*/  FFMA R14, R83.reuse, R69, R14 ;  /* 0x00000045530e7223 */ /* 0x040fe2000000000e */
[----:B------:R-:W-:Y:S01]  /*7a20*/  LOP3.LUT R91, R94, 0xffff0000, RZ, 0xc0, !PT ;  /* 0xffff00005e5b7812 */ /* 0x000fe200078ec0ff */
[C---:B------:R-:W-:Y:S01]  /*7a30*/  FFMA R15, R83.reuse, R70, R15 ;  /* 0x00000046530f7223 */ /* 0x040fe2000000000f */
[----:B------:R-:W-:Y:S01]  /*7a40*/  SHF.L.U32 R94, R100, 0x10, RZ ;  /* 0x00000010645e7819 */ /* 0x000fe200000006ff */
[----:B------:R-:W-:Y:S01]  /*7a50*/  FFMA R17, R83, R71, R17 ;  /* 0x0000004753117223 */ /* 0x000fe20000000011 */
[----:B------:R-:W-:Y:S01]  /*7a60*/  LOP3.LUT R101, R103, 0xffff0000, RZ, 0xc0, !PT ;  /* 0xffff000067657812 */ /* 0x000fe200078ec0ff */
[----:B------:R-:W-:Y:S01]  /*7a70*/  FMUL R20, R82, R58 ;  /* 0x0000003a52147220 */ /* 0x000fe20000400000 */
[----:B------:R-:W-:Y:S01]  /*7a80*/  SHF.L.U32 R58, R84, 0x10, RZ ;  /* 0x00000010543a7819 */ /* 0x000fe200000006ff */
[----:B------:R-:W-:Y:S01]  /*7a90*/  FMUL R21, R82, R59 ;  /* 0x0000003b52157220 */ /* 0x000fe20000400000 */
[----:B------:R-:W-:Y:S01]  /*7aa0*/  LOP3.LUT R59, R84, 0xffff0000, RZ, 0xc0, !PT ;  /* 0xffff0000543b7812 */ /* 0x000fe200078ec0ff */
[C---:B------:R-:W-:Y:S01]  /*7ab0*/  FMUL R18, R82.reuse, R56 ;  /* 0x0000003852127220 */ /* 0x040fe20000400000 */
[----:B------:R-:W-:Y:S01]  /*7ac0*/  SHF.L.U32 R84, R87, 0x10, RZ ;  /* 0x0000001057547819 */ /* 0x000fe200000006ff */
[C---:B------:R-:W-:Y:S01]  /*7ad0*/  FMUL R22, R82.reuse, R60 ;  /* 0x0000003c52167220 */ /* 0x040fe20000400000 */
[----:B------:R-:W-:Y:S01]  /*7ae0*/  SHF.L.U32 R60, R85, 0x10, RZ ;  /* 0x00000010553c7819 */ /* 0x000fe200000006ff */
[----:B------:R-:W-:Y:S01]  /*7af0*/  FFMA R18, R83, R58, R18 ;  /* 0x0000003a53127223 */ /* 0x000fe20000000012 */
[----:B------:R-:W-:Y:S01]  /*7b00*/  MOV R0, UR42 ;  /* 0x0000002a00007c02 */ /* 0x000fe20008000f00 */
[----:B------:R-:W-:Y:S01]  /*7b10*/  FMUL R19, R82, R57 ;  /* 0x0000003952137220 */ /* 0x000fe20000400000 */
[----:B------:R-:W-:Y:S01]  /*7b20*/  SHF.L.U32 R102, R108, 0x10, RZ ;  /* 0x000000106c667819 */ /* 0x000fe200000006ff */
[----:B------:R-:W-:Y:S01]  /*7b30*/  FMUL R23, R82, R61 ;  /* 0x0000003d52177220 */ /* 0x000fe20000400000 */
[----:B------:R-:W-:Y:S01]  /*7b40*/  LOP3.LUT R61, R85, 0xffff0000, RZ, 0xc0, !PT ;  /* 0xffff0000553d7812 */ /* 0x000fe200078ec0ff */
[----:B------:R-:W-:Y:S01]  /*7b50*/  FFMA R19, R83, R59, R19 ;  /* 0x0000003b53137223 */ /* 0x000fe20000000013 */
[----:B------:R-:W-:Y:S01]  /*7b60*/  LOP3.LUT R85, R87, 0xffff0000, RZ, 0xc0, !PT ;  /* 0xffff000057557812 */ /* 0x000fe200078ec0ff */
[C---:B------:R-:W-:Y:S01]  /*7b70*/  FFMA R20, R83.reuse, R60, R20 ;  /* 0x0000003c53147223 */ /* 0x040fe20000000014 */
[----:B------:R-:W-:Y:S01]  /*7b80*/  LOP3.LUT R87, R92, 0xffff0000, RZ, 0xc0, !PT ;  /* 0xffff00005c577812 */ /* 0x000fe200078ec0ff */
[----:B------:R-:W-:Y:S01]  /*7b90*/  FFMA R21, R83, R61, R21 ;  /* 0x0000003d53157223 */ /* 0x000fe20000000015 */
[C---:B------:R-:W-:Y:S01]  /*7ba0*/  SHF.L.U32 R104, R109.reuse, 0x10, RZ ;  /* 0x000000106d687819 */ /* 0x040fe200000006ff */
[----:B------:R-:W-:Y:S01]  /*7bb0*/  IMAD R0, R0, 0x1c00, R146 ;  /* 0x00001c0000007824 */ /* 0x000fe200078e0292 */
[----:B------:R-:W-:Y:S01]  /*7bc0*/  LOP3.LUT R105, R109, 0xffff0000, RZ, 0xc0, !PT ;  /* 0xffff00006d697812 */ /* 0x000fe200078ec0ff */
[----:B------:R-:W-:Y:S01]  /*7bd0*/  FMUL R56, R82, R62 ;  /* 0x0000003e52387220 */ /* 0x000fe20000400000 */
[----:B------:R-:W-:Y:S01]  /*7be0*/  SHF.L.U32 R62, R86, 0x10, RZ ;  /* 0x00000010563e7819 */ /* 0x000fe200000006ff */
[----:B------:R-:W-:Y:S01]  /*7bf0*/  FMUL R57, R82, R63 ;  /* 0x0000003f52397220 */ /* 0x000fe20000400000 */
[----:B------:R-:W-:Y:S01]  /*7c00*/  LOP3.LUT R63, R86, 0xffff0000, RZ, 0xc0, !PT ;  /* 0xffff0000563f7812 */ /* 0x000fe200078ec0ff */
[----:B------:R-:W-:Y:S01]  /*7c10*/  FMUL R48, R82, R48 ;  /* 0x0000003052307220 */ /* 0x000fe20000400000 */
[----:B------:R-:W-:Y:S01]  /*7c20*/  SHF.L.U32 R86, R92, 0x10, RZ ;  /* 0x000000105c567819 */ /* 0x000fe200000006ff */
[----:B------:R-:W-:Y:S01]  /*7c30*/  FFMA R22, R83, R62, R22 ;  /* 0x0000003e53167223 */ /* 0x000fe20000000016 */
[----:B------:R-:W-:Y:S01]  /*7c40*/  SHF.L.U32 R92, R95, 0x10, RZ ;  /* 0x000000105f5c7819 */ /* 0x000fe200000006ff */
[----:B------:R-:W-:Y:S01]  /*7c50*/  FFMA R23, R83, R63, R23 ;  /* 0x0000003f53177223 */ /* 0x000fe20000000017 */
[----:B------:R-:W-:Y:S01]  /*7c60*/  LOP3.LUT R95, R100, 0xffff0000, RZ, 0xc0, !PT ;  /* 0xffff0000645f7812 */ /* 0x000fe200078ec0ff */
[----:B------:R-:W-:Y:S01]  /*7c70*/  FMUL R49, R82, R49 ;  /* 0x0000003152317220 */ /* 0x000fe20000400000 */
[----:B------:R-:W-:Y:S01]  /*7c80*/  SHF.L.U32 R100, R103, 0x10, RZ ;  /* 0x0000001067647819 */ /* 0x000fe200000006ff */
[C---:B------:R-:W-:Y:S01]  /*7c90*/  FFMA R56, R83.reuse, R84, R56 ;  /* 0x0000005453387223 */ /* 0x040fe20000000038 */
[----:B------:R-:W-:Y:S01]  /*7ca0*/  LOP3.LUT R103, R108, 0xffff0000, RZ, 0xc0, !PT ;  /* 0xffff00006c677812 */ /* 0x000fe200078ec0ff */
[----:B------:R-:W-:Y:S01]  /*7cb0*/  FMUL R50, R82, R50 ;  /* 0x0000003252327220 */ /* 0x000fe20000400000 */
[C---:B------:R-:W-:Y:S01]  /*7cc0*/  SHF.L.U32 R106, R110.reuse, 0x10, RZ ;  /* 0x000000106e6a7819 */ /* 0x040fe200000006ff */
[----:B------:R-:W-:Y:S01]  /*7cd0*/  FFMA R57, R83, R85, R57 ;  /* 0x0000005553397223 */ /* 0x000fe20000000039 */
[----:B------:R-:W-:Y:S01]  /*7ce0*/  LOP3.LUT R107, R110, 0xffff0000, RZ, 0xc0, !PT ;  /* 0xffff00006e6b7812 */ /* 0x000fe200078ec0ff */
[C---:B------:R-:W-:Y:S01]  /*7cf0*/  FMUL R51, R82.reuse, R51 ;  /* 0x0000003352337220 */ /* 0x040fe20000400000 */
[----:B------:R-:W-:Y:S01]  /*7d00*/  SHF.L.U32 R108, R111, 0x10, RZ ;  /* 0x000000106f6c7819 */ /* 0x000fe200000006ff */
[----:B------:R-:W-:Y:S01]  /*7d10*/  FFMA R48, R83, R86, R48 ;  /* 0x0000005653307223 */ /* 0x000fe20000000030 */
[----:B------:R-:W-:Y:S01]  /*7d20*/  LOP3.LUT R109, R111, 0xffff0000, RZ, 0xc0, !PT ;  /* 0xffff00006f6d7812 */ /* 0x000fe200078ec0ff */
[----:B------:R-:W-:Y:S01]  /*7d30*/  FMUL R52, R82, R52 ;  /* 0x0000003452347220 */ /* 0x000fe20000400000 */
[C---:B------:R-:W-:Y:S01]  /*7d40*/  SHF.L.U32 R110, R116.reuse, 0x10, RZ ;  /* 0x00000010746e7819 */ /* 0x040fe200000006ff */
[C---:B------:R-:W-:Y:S01]  /*7d50*/  FFMA R49, R83.reuse, R87, R49 ;  /* 0x0000005753317223 */ /* 0x040fe20000000031 */
[----:B------:R-:W-:Y:S01]  /*7d60*/  LOP3.LUT R111, R116, 0xffff0000, RZ, 0xc0, !PT ;  /* 0xffff0000746f7812 */ /* 0x000fe200078ec0ff */
[----:B------:R-:W-:Y:S01]  /*7d70*/  FMUL R53, R82, R53 ;  /* 0x0000003552357220 */ /* 0x000fe20000400000 */
[----:B------:R-:W-:Y:S01]  /*7d80*/  F2FP.BF16.F32.PACK_AB R65, R12, R3 ;  /* 0x000000030c41723e */ /* 0x000fe200000010ff */
[----:B------:R-:W-:Y:S01]  /*7d90*/  FFMA R50, R83, R88, R50 ;  /* 0x0000005853327223 */ /* 0x000fe20000000032 */
[----:B------:R-:W-:Y:S01]  /*7da0*/  F2FP.BF16.F32.PACK_AB R66, R14, R13 ;  /* 0x0000000d0e42723e */ /* 0x000fe200000010ff */
[----:B------:R-:W-:Y:S01]  /*7db0*/  FMUL R54, R82, R54 ;  /* 0x0000003652367220 */ /* 0x000fe20000400000 */
[----:B------:R-:W-:Y:S01]  /*7dc0*/  F2FP.BF16.F32.PACK_AB R67, R17, R15 ;  /* 0x0000000f1143723e */ /* 0x000fe200000010ff */
[----:B------:R-:W-:Y:S01]  /*7dd0*/  FFMA R51, R83, R89, R51 ;  /* 0x0000005953337223 */ /* 0x000fe20000000033 */
[----:B------:R-:W-:Y:S01]  /*7de0*/  LEA R0, R0, UR40, 0x1 ;  /* 0x0000002800007c11 */ /* 0x000fe2000f8e08ff */
[C---:B------:R-:W-:Y:S01]  /*7df0*/  FMUL R55, R82.reuse, R55 ;  /* 0x0000003752377220 */ /* 0x040fe20000400000 */
[----:B------:R-:W-:Y:S01]  /*7e00*/  SHF.L.U32 R112, R117, 0x10, RZ ;  /* 0x0000001075707819 */ /* 0x000fe200000006ff */
[----:B------:R-:W-:Y:S01]  /*7e10*/  FFMA R52, R83, R90, R52 ;  /* 0x0000005a53347223 */ /* 0x000fe20000000034 */
[----:B------:R-:W-:Y:S01]  /*7e20*/  LOP3.LUT R113, R117, 0xffff0000, RZ, 0xc0, !PT ;  /* 0xffff000075717812 */ /* 0x000fe200078ec0ff */
[----:B------:R-:W-:Y:S01]  /*7e30*/  FMUL R40, R82, R40 ;  /* 0x0000002852287220 */ /* 0x000fe20000400000 */
[C---:B------:R-:W-:Y:S01]  /*7e40*/  SHF.L.U32 R114, R118.reuse, 0x10, RZ ;  /* 0x0000001076727819 */ /* 0x040fe200000006ff */
[----:B------:R-:W-:Y:S01]  /*7e50*/  FFMA R53, R83, R91, R53 ;  /* 0x0000005b53357223 */ /* 0x000fe20000000035 */
[----:B------:R-:W-:Y:S01]  /*7e60*/  LOP3.LUT R115, R118, 0xffff0000, RZ, 0xc0, !PT ;  /* 0xffff000076737812 */ /* 0x000fe200078ec0ff */
[C---:B------:R-:W-:Y:S01]  /*7e70*/  FMUL R41, R82.reuse, R41 ;  /* 0x0000002952297220 */ /* 0x040fe20000400000 */
[----:B------:R-:W-:Y:S01]  /*7e80*/  F2FP.BF16.F32.PACK_AB R12, R19, R18 ;  /* 0x00000012130c723e */ /* 0x000fe200000010ff */
[----:B------:R-:W-:Y:S01]  /*7e90*/  FFMA R54, R83, R92, R54 ;  /* 0x0000005c53367223 */ /* 0x000fe20000000036 */
[----:B------:R-:W-:Y:S01]  /*7ea0*/  F2FP.BF16.F32.PACK_AB R13, R21, R20 ;  /* 0x00000014150d723e */ /* 0x000fe200000010ff */
[C---:B------:R-:W-:Y:S01]  /*7eb0*/  FMUL R42, R82.reuse, R42 ;  /* 0x0000002a522a7220 */ /* 0x040fe20000400000 */
[----:B------:R-:W-:Y:S01]  /*7ec0*/  F2FP.BF16.F32.PACK_AB R14, R23, R22 ;  /* 0x00000016170e723e */ /* 0x000fe200000010ff */
[----:B------:R1:W-:Y:S01]  /*7ed0*/  STSM.16.M88.4 [R0+0x400], R64 ;  /* 0x0004004000007844 */ /* 0x0003e20000000200 */
[----:B------:R-:W-:Y:S01]  /*7ee0*/  F2FP.BF16.F32.PACK_AB R15, R57, R56 ;  /* 0x00000038390f723e */ /* 0x000fe200000010ff */
[----:B------:R-:W-:Y:S01]  /*7ef0*/  FFMA R55, R83, R93, R55 ;  /* 0x0000005d53377223 */ /* 0x000fe20000000037 */
[----:B------:R-:W-:Y:S01]  /*7f00*/  F2FP.BF16.F32.PACK_AB R48, R49, R48 ;  /* 0x000000303130723e */ /* 0x000fe200000010ff */
[----:B------:R-:W-:Y:S01]  /*7f10*/  FFMA R40, R83, R94, R40 ;  /* 0x0000005e53287223 */ /* 0x000fe20000000028 */
[----:B------:R-:W-:Y:S03]  /*7f20*/  F2FP.BF16.F32.PACK_AB R49, R51, R50 ;  /* 0x000000323331723e */ /* 0x000fe600000010ff */
[----:B------:R1:W-:Y:S01]  /*7f30*/  STSM.16.M88.4 [R0+0xc00], R12 ;  /* 0x000c000c00007844 */ /* 0x0003e20000000200 */
[----:B------:R-:W-:Y:S01]  /*7f40*/  F2FP.BF16.F32.PACK_AB R50, R53, R52 ;  /* 0x000000343532723e */ /* 0x000fe200000010ff */
[----:B------:R-:W-:Y:S01]  /*7f50*/  FFMA R41, R83, R95, R41 ;  /* 0x0000005f53297223 */ /* 0x000fe20000000029 */
[----:B------:R-:W-:Y:S01]  /*7f60*/  F2FP.BF16.F32.PACK_AB R51, R55, R54 ;  /* 0x000000363733723e */ /* 0x000fe200000010ff */
[----:B------:R-:W-:Y:S01]  /*7f70*/  FFMA R42, R83, R96, R42 ;  /* 0x00000060532a7223 */ /* 0x000fe2000000002a */
[C---:B------:R-:W-:Y:S01]  /*7f80*/  FMUL R43, R82.reuse, R43 ;  /* 0x0000002b522b7220 */ /* 0x040fe20000400000 */
[C---:B------:R-:W-:Y:S01]  /*7f90*/  FMUL R44, R82.reuse, R44 ;  /* 0x0000002c522c7220 */ /* 0x040fe20000400000 */
[----:B------:R-:W-:Y:S01]  /*7fa0*/  F2FP.BF16.F32.PACK_AB R40, R41, R40 ;  /* 0x000000282928723e */ /* 0x000fe200000010ff */
[----:B------:R1:W-:Y:S01]  /*7fb0*/  STSM.16.M88.4 [R0+0x1400], R48 ;  /* 0x0014003000007844 */ /* 0x0003e20000000200 */
[C---:B------:R-:W-:Y:S01]  /*7fc0*/  FFMA R43, R83.reuse, R97, R43 ;  /* 0x00000061532b7223 */ /* 0x040fe2000000002b */
[----:B------:R-:W-:Y:S01]  /*7fd0*/  FFMA R44, R83, R98, R44 ;  /* 0x00000062532c7223 */ /* 0x000fe2000000002c */
[C---:B------:R-:W-:Y:S01]  /*7fe0*/  FMUL R45, R82.reuse, R45 ;  /* 0x0000002d522d7220 */ /* 0x040fe20000400000 */
[C---:B------:R-:W-:Y:S01]  /*7ff0*/  FMUL R46, R82.reuse, R46 ;  /* 0x0000002e522e7220 */ /* 0x040fe20000400000 */
[C---:B------:R-:W-:Y:S01]  /*8000*/  FMUL R47, R82.reuse, R47 ;  /* 0x0000002f522f7220 */ /* 0x040fe20000400000 */
[----:B------:R-:W-:Y:S01]  /*8010*/  F2FP.BF16.F32.PACK_AB R41, R43, R42 ;  /* 0x0000002a2b29723e */ /* 0x000fe200000010ff */
[C---:B------:R-:W-:Y:S01]  /*8020*/  FFMA R45, R83.reuse, R99, R45 ;  /* 0x00000063532d7223 */ /* 0x040fe2000000002d */
[C---:B------:R-:W-:Y:S01]  /*8030*/  FFMA R46, R83.reuse, R100, R46 ;  /* 0x00000064532e7223 */ /* 0x040fe2000000002e */
[----:B------:R-:W-:Y:S01]  /*8040*/  FFMA R47, R83, R101, R47 ;  /* 0x00000065532f7223 */ /* 0x000fe2000000002f */
[C---:B------:R-:W-:Y:S01]  /*8050*/  FMUL R32, R82.reuse, R32 ;  /* 0x0000002052207220 */ /* 0x040fe20000400000 */
[----:B------:R-:W-:Y:S01]  /*8060*/  SHF.L.U32 R116, R119, 0x10, RZ ;  /* 0x0000001077747819 */ /* 0x000fe200000006ff */
[C---:B------:R-:W-:Y:S01]  /*8070*/  FMUL R33, R82.reuse, R33 ;  /* 0x0000002152217220 */ /* 0x040fe20000400000 */
[----:B------:R-:W-:Y:S01]  /*8080*/  F2FP.BF16.F32.PACK_AB R42, R45, R44 ;  /* 0x0000002c2d2a723e */ /* 0x000fe200000010ff */
[----:B------:R-:W-:Y:S01]  /*8090*/  FFMA R32, R83, R102, R32 ;  /* 0x0000006653207223 */ /* 0x000fe20000000020 */
[----:B------:R-:W-:Y:S01]  /*80a0*/  F2FP.BF16.F32.PACK_AB R43, R47, R46 ;  /* 0x0000002e2f2b723e */ /* 0x000fe200000010ff */
[----:B------:R-:W-:Y:S01]  /*80b0*/  FFMA R33, R83, R103, R33 ;  /* 0x0000006753217223 */ /* 0x000fe20000000021 */
[C---:B------:R-:W-:Y:S01]  /*80c0*/  FMUL R34, R82.reuse, R34 ;  /* 0x0000002252227220 */ /* 0x040fe20000400000 */
[C---:B------:R-:W-:Y:S01]  /*80d0*/  FMUL R35, R82.reuse, R35 ;  /* 0x0000002352237220 */ /* 0x040fe20000400000 */
[C---:B------:R-:W-:Y:S01]  /*80e0*/  FMUL R36, R82.reuse, R36 ;  /* 0x0000002452247220 */ /* 0x040fe20000400000 */
[----:B------:R-:W-:Y:S01]  /*80f0*/  LOP3.LUT R117, R119, 0xffff0000, RZ, 0xc0, !PT ;  /* 0xffff000077757812 */ /* 0x000fe200078ec0ff */
[----:B------:R1:W-:Y:S01]  /*8100*/  STSM.16.M88.4 [R0+0x1c00], R40 ;  /* 0x001c002800007844 */ /* 0x0003e20000000200 */
[----:B------:R-:W-:Y:S01]  /*8110*/  F2FP.BF16.F32.PACK_AB R32, R33, R32 ;  /* 0x000000202120723e */ /* 0x000fe200000010ff */
[C---:B------:R-:W-:Y:S01]  /*8120*/  FFMA R34, R83.reuse, R104, R34 ;  /* 0x0000006853227223 */ /* 0x040fe20000000022 */
[C---:B------:R-:W-:Y:S01]  /*8130*/  FFMA R35, R83.reuse, R105, R35 ;  /* 0x0000006953237223 */ /* 0x040fe20000000023 */
[----:B------:R-:W-:Y:S01]  /*8140*/  FFMA R36, R83, R106, R36 ;  /* 0x0000006a53247223 */ /* 0x000fe20000000024 */
[----:B------:R-:W-:Y:S01]  /*8150*/  FMUL R37, R82, R37 ;  /* 0x0000002552257220 */ /* 0x000fe20000400000 */
[----:B------:R-:W-:Y:S01]  /*8160*/  SHF.L.U32 R118, R124, 0x10, RZ ;  /* 0x000000107c767819 */ /* 0x000fe200000006ff */
[C---:B------:R-:W-:Y:S01]  /*8170*/  FMUL R38, R82.reuse, R38 ;  /* 0x0000002652267220 */ /* 0x040fe20000400000 */
[----:B------:R-:W-:Y:S01]  /*8180*/  F2FP.BF16.F32.PACK_AB R33, R35, R34 ;  /* 0x000000222321723e */ /* 0x000fe200000010ff */
[C---:B------:R-:W-:Y:S01]  /*8190*/  FFMA R37, R83.reuse, R107, R37 ;  /* 0x0000006b53257223 */ /* 0x040fe20000000025 */
[----:B------:R-:W-:Y:S01]  /*81a0*/  FMUL R39, R82, R39 ;  /* 0x0000002752277220 */ /* 0x000fe20000400000 */
[----:B------:R-:W-:Y:S01]  /*81b0*/  FFMA R38, R83, R108, R38 ;  /* 0x0000006c53267223 */ /* 0x000fe20000000026 */
[----:B------:R-:W-:Y:S01]  /*81c0*/  LOP3.LUT R119, R124, 0xffff0000, RZ, 0xc0, !PT ;  /* 0xffff00007c777812 */ /* 0x000fe200078ec0ff */
[C---:B------:R-:W-:Y:S01]  /*81d0*/  FMUL R24, R82.reuse, R24 ;  /* 0x0000001852187220 */ /* 0x040fe20000400000 */
[----:B------:R-:W-:Y:S01]  /*81e0*/  F2FP.BF16.F32.PACK_AB R34, R37, R36 ;  /* 0x000000242522723e */ /* 0x000fe200000010ff */
[C---:B------:R-:W-:Y:S01]  /*81f0*/  FFMA R39, R83.reuse, R109, R39 ;  /* 0x0000006d53277223 */ /* 0x040fe20000000027 */
[C---:B------:R-:W-:Y:S01]  /*8200*/  FMUL R25, R82.reuse, R25 ;  /* 0x0000001952197220 */ /* 0x040fe20000400000 */
[----:B------:R-:W-:Y:S01]  /*8210*/  FFMA R24, R83, R110, R24 ;  /* 0x0000006e53187223 */ /* 0x000fe20000000018 */
[----:B------:R-:W-:Y:S01]  /*8220*/  SHF.L.U32 R120, R125, 0x10, RZ ;  /* 0x000000107d787819 */ /* 0x000fe200000006ff */
[C---:B------:R-:W-:Y:S01]  /*8230*/  FMUL R26, R82.reuse, R26 ;  /* 0x0000001a521a7220 */ /* 0x040fe20000400000 */
[----:B------:R-:W-:Y:S01]  /*8240*/  F2FP.BF16.F32.PACK_AB R35, R39, R38 ;  /* 0x000000262723723e */ /* 0x000fe200000010ff */
[C---:B------:R-:W-:Y:S01]  /*8250*/  FFMA R25, R83.reuse, R111, R25 ;  /* 0x0000006f53197223 */ /* 0x040fe20000000019 */
[C---:B------:R-:W-:Y:S01]  /*8260*/  FMUL R27, R82.reuse, R27 ;  /* 0x0000001b521b7220 */ /* 0x040fe20000400000 */
[----:B------:R-:W-:Y:S01]  /*8270*/  FFMA R26, R83, R112, R26 ;  /* 0x00000070531a7223 */ /* 0x000fe2000000001a */
[----:B------:R-:W-:Y:S01]  /*8280*/  LOP3.LUT R121, R125, 0xffff0000, RZ, 0xc0, !PT ;  /* 0xffff00007d797812 */ /* 0x000fe200078ec0ff */
[----:B------:R1:W-:Y:S01]  /*8290*/  STSM.16.M88.4 [R0+0x2400], R32 ;  /* 0x0024002000007844 */ /* 0x0003e20000000200 */
[----:B------:R-:W-:Y:S01]  /*82a0*/  F2FP.BF16.F32.PACK_AB R24, R25, R24 ;  /* 0x000000181918723e */ /* 0x000fe200000010ff */
[C---:B------:R-:W-:Y:S01]  /*82b0*/  FFMA R27, R83.reuse, R113, R27 ;  /* 0x00000071531b7223 */ /* 0x040fe2000000001b */
[C---:B------:R-:W-:Y:S01]  /*82c0*/  FMUL R28, R82.reuse, R28 ;  /* 0x0000001c521c7220 */ /* 0x040fe20000400000 */
[C---:B------:R-:W-:Y:S01]  /*82d0*/  FMUL R29, R82.reuse, R29 ;  /* 0x0000001d521d7220 */ /* 0x040fe20000400000 */
[----:B------:R-:W-:Y:S01]  /*82e0*/  FMUL R30, R82, R30 ;  /* 0x0000001e521e7220 */ /* 0x000fe20000400000 */
[----:B------:R-:W-:Y:S01]  /*82f0*/  SHF.L.U32 R122, R126, 0x10, RZ ;  /* 0x000000107e7a7819 */ /* 0x000fe200000006ff */
[----:B------:R-:W-:Y:S01]  /*8300*/  FFMA R28, R83, R114, R28 ;  /* 0x00000072531c7223 */ /* 0x000fe2000000001c */
[----:B------:R-:W-:Y:S01]  /*8310*/  F2FP.BF16.F32.PACK_AB R25, R27, R26 ;  /* 0x0000001a1b19723e */ /* 0x000fe200000010ff */
[C---:B------:R-:W-:Y:S01]  /*8320*/  FFMA R29, R83.reuse, R115, R29 ;  /* 0x00000073531d7223 */ /* 0x040fe2000000001d */
[C---:B------:R-:W-:Y:S01]  /*8330*/  FMUL R31, R82.reuse, R31 ;  /* 0x0000001f521f7220 */ /* 0x040fe20000400000 */
[C---:B------:R-:W-:Y:S01]  /*8340*/  FMUL R4, R82.reuse, R4 ;  /* 0x0000000452047220 */ /* 0x040fe20000400000 */
[C---:B------:R-:W-:Y:S01]  /*8350*/  FMUL R5, R82.reuse, R5 ;  /* 0x0000000552057220 */ /* 0x040fe20000400000 */
[C---:B------:R-:W-:Y:S01]  /*8360*/  FFMA R30, R83.reuse, R116, R30 ;  /* 0x00000074531e7223 */ /* 0x040fe2000000001e */
[C---:B------:R-:W-:Y:S01]  /*8370*/  FMUL R6, R82.reuse, R6 ;  /* 0x0000000652067220 */ /* 0x040fe20000400000 */
[C---:B------:R-:W-:Y:S01]  /*8380*/  FFMA R31, R83.reuse, R117, R31 ;  /* 0x00000075531f7223 */ /* 0x040fe2000000001f */
[----:B------:R-:W-:Y:S01]  /*8390*/  FMUL R7, R82, R7 ;  /* 0x0000000752077220 */ /* 0x000fe20000400000 */
[C---:B------:R-:W-:Y:S01]  /*83a0*/  FFMA R4, R83.reuse, R118, R4 ;  /* 0x0000007653047223 */ /* 0x040fe20000000004 */
[----:B------:R-:W-:Y:S01]  /*83b0*/  LOP3.LUT R123, R126, 0xffff0000, RZ, 0xc0, !PT ;  /* 0xffff00007e7b7812 */ /* 0x000fe200078ec0ff */
[C---:B------:R-:W-:Y:S01]  /*83c0*/  FMUL R8, R82.reuse, R8 ;  /* 0x0000000852087220 */ /* 0x040fe20000400000 */
[----:B------:R-:W-:Y:S01]  /*83d0*/  FFMA R5, R83, R119, R5 ;  /* 0x0000007753057223 */ /* 0x000fe20000000005 */
[----:B------:R-:W-:Y:S01]  /*83e0*/  SHF.L.U32 R124, R127, 0x10, RZ ;  /* 0x000000107f7c7819 */ /* 0x000fe200000006ff */
[C---:B------:R-:W-:Y:S01]  /*83f0*/  FMUL R9, R82.reuse, R9 ;  /* 0x0000000952097220 */ /* 0x040fe20000400000 */
[----:B------:R-:W-:Y:S01]  /*8400*/  FFMA R6, R83, R120, R6 ;  /* 0x0000007853067223 */ /* 0x000fe20000000006 */
[----:B------:R-:W-:Y:S01]  /*8410*/  LOP3.LUT R125, R127, 0xffff0000, RZ, 0xc0, !PT ;  /* 0xffff00007f7d7812 */ /* 0x000fe200078ec0ff */
[C---:B------:R-:W-:Y:S01]  /*8420*/  FMUL R10, R82.reuse, R10 ;  /* 0x0000000a520a7220 */ /* 0x040fe20000400000 */
[C---:B------:R-:W-:Y:S01]  /*8430*/  FFMA R7, R83.reuse, R121, R7 ;  /* 0x0000007953077223 */ /* 0x040fe20000000007 */
[----:B------:R-:W-:Y:S01]  /*8440*/  FMUL R11, R82, R11 ;  /* 0x0000000b520b7220 */ /* 0x000fe20000400000 */
[C---:B------:R-:W-:Y:S01]  /*8450*/  FFMA R8, R83.reuse, R122, R8 ;  /* 0x0000007a53087223 */ /* 0x040fe20000000008 */
[C---:B------:R-:W-:Y:S01]  /*8460*/  FFMA R9, R83.reuse, R123, R9 ;  /* 0x0000007b53097223 */ /* 0x040fe20000000009 */
[C---:B------:R-:W-:Y:S01]  /*8470*/  FFMA R10, R83.reuse, R124, R10 ;  /* 0x0000007c530a7223 */ /* 0x040fe2000000000a */
[----:B------:R-:W-:Y:S01]  /*8480*/  FFMA R11, R83, R125, R11 ;  /* 0x0000007d530b7223 */ /* 0x000fe2000000000b */
[----:B------:R-:W-:Y:S01]  /*8490*/  F2FP.BF16.F32.PACK_AB R26, R29, R28 ;  /* 0x0000001c1d1a723e */ /* 0x000fe200000010ff */
[----:B------:R-:W-:Y:S01]  /*84a0*/  UIADD3 UR32, UPT, UPT, UR42, 0x1, URZ ;  /* 0x000000012a207890 */ /* 0x000fe2000fffe0ff */
[----:B------:R-:W-:Y:S01]  /*84b0*/  F2FP.BF16.F32.PACK_AB R27, R31, R30 ;  /* 0x0000001e1f1b723e */ /* 0x000fe200000010ff */
[----:B------:R-:W-:Y:S01]  /*84c0*/  BSSY.RECONVERGENT B0, `(.L_x_130) ;  /* 0x0000038000007945 */ /* 0x000fe20003800200 */
[----:B------:R-:W-:Y:S02]  /*84d0*/  F2FP.BF16.F32.PACK_AB R4, R5, R4 ;  /* 0x000000040504723e */ /* 0x000fe400000010ff */
[----:B------:R-:W-:Y:S01]  /*84e0*/  F2FP.BF16.F32.PACK_AB R5, R7, R6 ;  /* 0x000000060705723e */ /* 0x000fe200000010ff */
[----:B------:R1:W-:Y:S01]  /*84f0*/  STSM.16.M88.4 [R0+0x2c00], R24 ;  /* 0x002c001800007844 */ /* 0x0003e20000000200 */
[----:B------:R-:W-:Y:S02]  /*8500*/  F2FP.BF16.F32.PACK_AB R6, R9, R8 ;  /* 0x000000080906723e */ /* 0x000fe400000010ff */
[----:B------:R-:W-:Y:S05]  /*8510*/  F2FP.BF16.F32.PACK_AB R7, R11, R10 ;  /* 0x0000000a0b07723e */ /* 0x000fea00000010ff */
[----:B------:R1:W-:Y:S01]  /*8520*/  STSM.16.M88.4 [R0+0x3400], R4 ;  /* 0x0034000400007844 */ /* 0x0003e20000000200 */
[----:B------:R-:W-:Y:S01]  /*8530*/  @!PT LDS RZ, [RZ] ;  /* 0x00000000fffff984 */ /* 0x000fe20000000800 */
[----:B------:R-:W-:Y:S01]  /*8540*/  @!PT LDS RZ, [RZ] ;  /* 0x00000000fffff984 */ /* 0x000fe20000000800 */
[----:B------:R-:W-:Y:S01]  /*8550*/  @!PT LDS RZ, [RZ] ;  /* 0x00000000fffff984 */ /* 0x000fe20000000800 */
[----:B------:R-:W-:Y:S01]  /*8560*/  @!PT LDS RZ, [RZ] ;  /* 0x00000000fffff984 */ /* 0x000fe20000000800 */
[----:B------:R2:W-:Y:S07]  /*8570*/  MEMBAR.ALL.CTA ;  /* 0x0000000000007992 */ /* 0x0005ee0000008000 */
[----:B--2---:R-:W2:Y:S02]  /*8580*/  FENCE.VIEW.ASYNC.S ;  /* 0x00000000000073c6 */ /* 0x004ea40000000000 */
[----:B--2---:R-:W-:Y:S06]  /*8590*/  BAR.SYNC.DEFER_BLOCKING 0x1, 0x80 ;  /* 0x0042000000007b1d */ /* 0x004fec0000010000 */
[----:B------:R-:W-:Y:S05]  /*85a0*/  @P0 BRA `(.L_x_131) ;  /* 0x0000000000a40947 */ /* 0x000fea0003800000 */
[----:B------:R-:W-:Y:S01]  /*85b0*/  R2UR UR17, R140 ;  /* 0x000000008c1172ca */ /* 0x000fe200000e0000 */
[----:B------:R-:W-:Y:S01]  /*85c0*/  UIADD3 UR34, UP0, UPT, UR48, 0x680, URZ ;  /* 0x0000068030227890 */ /* 0x000fe2000ff1e0ff */
[----:B------:R-:W-:Y:S01]  /*85d0*/  R2UR UR18, R141 ;  /* 0x000000008d1272ca */ /* 0x000fe200000e0000 */
[----:B------:R-:W-:Y:S02]  /*85e0*/  UIMAD UR28, UR42, 0x3800, UR40 ;  /* 0x000038002a1c78a4 */ /* 0x000fe4000f8e0228 */
[----:B------:R-:W-:Y:S02]  /*85f0*/  UIADD3.X UR35, UPT, UPT, URZ, UR49, URZ, UP0, !UPT ;  /* 0x00000031ff237290 */ /* 0x000fe400087fe4ff */
[----:B------:R-:W-:Y:S01]  /*8600*/  UIADD3 UR16, UPT, UPT, UR28, 0x400, URZ ;  /* 0x000004001c107890 */ /* 0x000fe2000fffe0ff */
[----:B------:R-:W-:Y:S01]  /*8610*/  UMOV UR19, UR36 ;  /* 0x0000002400137c82 */ /* 0x000fe20008000000 */
[----:B------:R-:W-:Y:S01]  /*8620*/  UIADD3 UR12, UPT, UPT, UR28, 0xc00, URZ ;  /* 0x00000c001c0c7890 */ /* 0x000fe2000fffe0ff */
[----:B------:R-:W-:Y:S03]  /*8630*/  UMOV UR15, UR36 ;  /* 0x00000024000f7c82 */ /* 0x000fe60008000000 */
[----:B------:R-:W-:Y:S02]  /*8640*/  UIMAD UR17, UR17, 0x70, URZ ;  /* 0x00000070111178a4 */ /* 0x000fe4000f8e02ff */
[----:B------:R-:W-:Y:S02]  /*8650*/  USHF.L.U32 UR18, UR18, 0x6, URZ ;  /* 0x0000000612127899 */ /* 0x000fe400080006ff */
[----:B------:R-:W-:Y:S02]  /*8660*/  UIADD3 UR13, UPT, UPT, UR17, 0x10, URZ ;  /* 0x00000010110d7890 */ /* 0x000fe4000fffe0ff */
[----:B------:R-:W-:Y:S02]  /*8670*/  UIADD3 UR8, UPT, UPT, UR28, 0x1400, URZ ;  /* 0x000014001c087890 */ /* 0x000fe4000fffe0ff */
[----:B------:R-:W-:Y:S01]  /*8680*/  UIADD3 UR9, UPT, UPT, UR17, 0x20, URZ ;  /* 0x0000002011097890 */ /* 0x000fe2000fffe0ff */
[----:B------:R-:W-:Y:S02]  /*8690*/  UMOV UR14, UR18 ;  /* 0x00000012000e7c82 */ /* 0x000fe40008000000 */
[----:B------:R2:W-:Y:S01]  /*86a0*/  UTMASTG.3D [UR16], [UR34] ;  /* 0x00000010220073b5 */ /* 0x0005e20008010000 */
[----:B------:R-:W-:Y:S01]  /*86b0*/  UMOV UR11, UR36 ;  /* 0x00000024000b7c82 */ /* 0x000fe20008000000 */
[----:B------:R-:W-:Y:S01]  /*86c0*/  UMOV UR10, UR18 ;  /* 0x00000012000a7c82 */ /* 0x000fe20008000000 */
[----:B------:R-:W-:Y:S02]  /*86d0*/  UIADD3 UR4, UPT, UPT, UR28, 0x1c00, URZ ;  /* 0x00001c001c047890 */ /* 0x000fe4000fffe0ff */
[----:B------:R-:W-:Y:S01]  /*86e0*/  UIADD3 UR5, UPT, UPT, UR17, 0x30, URZ ;  /* 0x0000003011057890 */ /* 0x000fe2000fffe0ff */
[----:B------:R-:W-:Y:S01]  /*86f0*/  UMOV UR7, UR36 ;  /* 0x0000002400077c82 */ /* 0x000fe20008000000 */
[----:B------:R2:W-:Y:S01]  /*8700*/  UTMASTG.3D [UR12], [UR34] ;  /* 0x0000000c220073b5 */ /* 0x0005e20008010000 */
[----:B------:R-:W-:Y:S01]  /*8710*/  UMOV UR6, UR18 ;  /* 0x0000001200067c82 */ /* 0x000fe20008000000 */
[----:B------:R-:W-:Y:S02]  /*8720*/  UIADD3 UR20, UPT, UPT, UR28, 0x2400, URZ ;  /* 0x000024001c147890 */ /* 0x000fe4000fffe0ff */
[----:B------:R-:W-:Y:S01]  /*8730*/  UIADD3 UR21, UPT, UPT, UR17, 0x40, URZ ;  /* 0x0000004011157890 */ /* 0x000fe2000fffe0ff */
[----:B------:R-:W-:Y:S01]  /*8740*/  UMOV UR23, UR36 ;  /* 0x0000002400177c82 */ /* 0x000fe20008000000 */
[----:B------:R-:W-:Y:S01]  /*8750*/  UMOV UR22, UR18 ;  /* 0x0000001200167c82 */ /* 0x000fe20008000000 */
[----:B------:R2:W-:Y:S01]  /*8760*/  UTMASTG.3D [UR8], [UR34] ;  /* 0x00000008220073b5 */ /* 0x0005e20008010000 */
[----:B------:R-:W-:Y:S02]  /*8770*/  UIADD3 UR24, UPT, UPT, UR28, 0x2c00, URZ ;  /* 0x00002c001c187890 */ /* 0x000fe4000fffe0ff */
[----:B------:R-:W-:Y:S01]  /*8780*/  UIADD3 UR25, UPT, UPT, UR17, 0x50, URZ ;  /* 0x0000005011197890 */ /* 0x000fe2000fffe0ff */
[----:B------:R-:W-:Y:S01]  /*8790*/  UMOV UR27, UR36 ;  /* 0x00000024001b7c82 */ /* 0x000fe20008000000 */
[----:B------:R-:W-:Y:S01]  /*87a0*/  UMOV UR26, UR18 ;  /* 0x00000012001a7c82 */ /* 0x000fe20008000000 */
[----:B------:R-:W-:Y:S01]  /*87b0*/  UIADD3 UR28, UPT, UPT, UR28, 0x3400, URZ ;  /* 0x000034001c1c7890 */ /* 0x000fe2000fffe0ff */
[----:B------:R2:W-:Y:S01]  /*87c0*/  UTMASTG.3D [UR4], [UR34] ;  /* 0x00000004220073b5 */ /* 0x0005e20008010000 */
[----:B------:R-:W-:Y:S01]  /*87d0*/  UIADD3 UR29, UPT, UPT, UR17, 0x60, URZ ;  /* 0x00000060111d7890 */ /* 0x000fe2000fffe0ff */
[----:B------:R-:W-:Y:S01]  /*87e0*/  UMOV UR31, UR36 ;  /* 0x00000024001f7c82 */ /* 0x000fe20008000000 */
[----:B------:R-:W-:Y:S01]  /*87f0*/  UMOV UR30, UR18 ;  /* 0x00000012001e7c82 */ /* 0x000fe20008000000 */
[----:B------:R2:W-:Y:S01]  /*8800*/  UTMASTG.3D [UR20], [UR34] ;  /* 0x00000014220073b5 */ /* 0x0005e20008010000 */
[----:B------:R2:W-:Y:S05]  /*8810*/  UTMASTG.3D [UR24], [UR34] ;  /* 0x00000018220073b5 */ /* 0x0005ea0008010000 */
[----:B------:R2:W-:Y:S02]  /*8820*/  UTMASTG.3D [UR28], [UR34] ;  /* 0x0000001c220073b5 */ /* 0x0005e40008010000 */
[----:B--2---:R0:W-:Y:S02]  /*8830*/  UTMACMDFLUSH ;  /* 0x00000000000079b7 */ /* 0x0041e40000000000 */
.L_x_131:
[----:B------:R-:W-:Y:S05]  /*8840*/  BSYNC.RECONVERGENT B0 ;  /* 0x0000000000007941 */ /* 0x000fea0003800200 */
.L_x_130:
[----:B------:R-:W-:Y:S04]  /*8850*/  BSSY.RECONVERGENT B0, `(.L_x_132) ;  /* 0x0000003000007945 */ /* 0x000fe80003800200 */
[----:B------:R-:W-:Y:S05]  /*8860*/  @P0 BRA `(.L_x_133) ;  /* 0x0000000000040947 */ /* 0x000fea0003800000 */
[----:B------:R-:W-:Y:S04]  /*8870*/  DEPBAR.LE SB0, 0x0 ;  /* 0x000080000000791a */ /* 0x000fe80000000000 */
.L_x_133:
[----:B------:R-:W-:Y:S05]  /*8880*/  BSYNC.RECONVERGENT B0 ;  /* 0x0000000000007941 */ /* 0x000fea0003800200 */
.L_x_132:
[----:B------:R-:W-:Y:S01]  /*8890*/  BAR.SYNC.DEFER_BLOCKING 0x1, 0x80 ;  /* 0x0042000000007b1d */ /* 0x000fe20000010000 */
[----:B------:R-:W-:Y:S01]  /*88a0*/  UIADD3 UR41, UPT, UPT, UR41, 0x1, URZ ;  /* 0x0000000129297890 */ /* 0x000fe2000fffe0ff */
[----:B------:R-:W-:Y:S03]  /*88b0*/  IADD3 R81, PT, PT, R81, 0x1, RZ ;  /* 0x0000000151517810 */ /* 0x000fe60007ffe0ff */
[----:B------:R-:W-:Y:S09]  /*88c0*/  UISETP.NE.AND UP0, UPT, UR41, URZ, UPT ;  /* 0x000000ff2900728c */ /* 0x000ff2000bf05270 */
[----:B------:R-:W-:Y:S05]  /*88d0*/  BRA.U !UP0, `(.L_x_134) ;  /* 0x0000000108287547 */ /* 0x000fea000b800000 */
[----:B------:R-:W-:Y:S01]  /*88e0*/  ISETP.NE.AND P0, PT, R156, RZ, PT ;  /* 0x000000ff9c00720c */ /* 0x000fe20003f05270 */
[----:B-1----:R-:W-:Y:S11]  /*88f0*/  IMAD.U32 R0, RZ, RZ, UR37 ;  /* 0x00000025ff007e24 */ /* 0x002ff6000f8e00ff */
[----:B------:R-:W-:Y:S01]  /*8900*/  @!UPT UIADD3 URZ, UPT, UPT, URZ, URZ, URZ ;  /* 0x000000fffffff290 */ /* 0x000fe2000fffe0ff */
[C---:B------:R-:W-:Y:S01]  /*8910*/  @P0 LEA R2, R149.reuse, UR40, 0x3 ;  /* 0x0000002895020c11 */ /* 0x040fe2000f8e18ff */
[----:B------:R-:W-:Y:S04]  /*8920*/  VIADD R149, R149, 0x1 ;  /* 0x0000000195957836 */ /* 0x000fe80000000000 */
[----:B------:R-:W-:Y:S05]  /*8930*/  @P0 VIADD R2, R2, 0x240 ;  /* 0x0000024002020836 */ /* 0x000fea0000000000 */
[----:B------:R-:W-:Y:S04]  /*8940*/  @P0 PRMT R0, R0, 0x654, R2 ;  /* 0x0000065400000816 */ /* 0x000fe80000000002 */
[----:B------:R2:W-:Y:S01]  /*8950*/  @P0 SYNCS.ARRIVE.TRANS64.RED.A1T0 RZ, [R0+URZ], RZ ;  /* 0x000000ff00ff09a7 */ /* 0x0005e200081004ff */
[C---:B------:R-:W-:Y:S04]  /*8960*/  ISETP.NE.AND P0, PT, R149.reuse, 0x2, PT ;  /* 0x000000029500780c */ /* 0x040fe80003f05270 */
[----:B------:R-:W-:Y:S09]  /*8970*/  SEL R149, R149, RZ, P0 ;  /* 0x000000ff95957207 */ /* 0x000ff20000000000 */
.L_x_134:
[----:B------:R-:W-:Y:S01]  /*8980*/  ISETP.NE.AND P2, PT, R154, RZ, PT ;  /* 0x000000ff9a00720c */ /* 0x000fe20003f45270 */
[----:B------:R-:W-:Y:S01]  /*8990*/  UISETP.NE.AND UP0, UPT, UR32, 0x2, UPT ;  /* 0x000000022000788c */ /* 0x000fe2000bf05270 */
[----:B------:R-:W-:Y:S01]  /*89a0*/  ISETP.NE.AND P0, PT, R155, 0x2, PT ;  /* 0x000000029b00780c */ /* 0x000fe20003f05270 */
[----:B------:R-:W-:Y:S01]  /*89b0*/  IMAD.IADD R140, R79, 0x1, R138 ;  /* 0x000000014f8c7824 */ /* 0x000fe200078e028a */
[----:B------:R-:W-:Y:S01]  /*89c0*/  ISETP.NE.AND P1, PT, R81, 0x4, PT ;  /* 0x000000045100780c */ /* 0x000fe20003f25270 */
[----:B------:R-:W-:Y:S01]  /*89d0*/  USEL UR4, URZ, 0x1, UP0 ;  /* 0x00000001ff047887 */ /* 0x000fe20008000000 */
[----:B------:R-:W-:Y:S01]  /*89e0*/  SEL R2, RZ, 0x1, P0 ;  /* 0x00000001ff027807 */ /* 0x000fe20000000000 */
[----:B------:R-:W-:Y:S01]  /*89f0*/  USEL UR42, UR32, URZ, UP0 ;  /* 0x000000ff202a7287 */ /* 0x000fe20008000000 */
[----:B-12---:R-:W-:Y:S01]  /*8a00*/  SEL R0, RZ, 0x1, P1 ;  /* 0x00000001ff007807 */ /* 0x006fe20000800000 */
[----:B------:R-:W-:Y:S01]  /*8a10*/  IMAD.IADD R141, R80, 0x1, R139 ;  /* 0x00000001508d7824 */ /* 0x000fe200078e028b */
[----:B------:R-:W-:Y:S02]  /*8a20*/  LOP3.LUT R150, R150, R2, RZ, 0x3c, !PT ;  /* 0x0000000296967212 */ /* 0x000fe400078e3cff */
[----:B------:R-:W-:Y:S02]  /*8a30*/  LOP3.LUT R152, R152, UR4, RZ, 0x3c, !PT ;  /* 0x0000000498987c12 */ /* 0x000fe4000f8e3cff */
[----:B------:R-:W-:Y:S02]  /*8a40*/  @P2 R2UR UR36, R148 ;  /* 0x00000000942422ca */ /* 0x000fe400000e0000 */
[----:B------:R-:W-:Y:S02]  /*8a50*/  LOP3.LUT R151, R151, R0, RZ, 0x3c, !PT ;  /* 0x0000000097977212 */ /* 0x000fe400078e3cff */
[----:B------:R-:W-:Y:S02]  /*8a60*/  SEL R155, R155, RZ, P0 ;  /* 0x000000ff9b9b7207 */ /* 0x000fe40000000000 */
[----:B------:R-:W-:Y:S01]  /*8a70*/  SEL R81, R81, RZ, P1 ;  /* 0x000000ff51517207 */ /* 0x000fe20000800000 */
[----:B------:R-:W-:Y:S08]  /*8a80*/  @P2 BRA `(.L_x_135) ;  /* 0xffffffd4002c2947 */ /* 0x000ff0000383ffff */
[----:B------:R-:W-:-:S09]  /*8a90*/  UISETP.NE.AND UP0, UPT, UR44, URZ, UPT ;  /* 0x000000ff2c00728c */ /* 0x000fd2000bf05270 */
[----:B------:R-:W-:Y:S05]  /*8aa0*/  BRA.U !UP0, `(.L_x_136) ;  /* 0x0000000108487547 */ /* 0x000fea000b800000 */
[----:B------:R-:W1:Y:S02]  /*8ab0*/  LDCU.64 UR4, c[0x0][0x890] ;  /* 0x00011200ff0477ac */ /* 0x000e640008000a00 */
[----:B-1----:R-:W-:-:S04]  /*8ac0*/  UISETP.NE.U32.AND UP0, UPT, UR4, URZ, UPT ;  /* 0x000000ff0400728c */ /* 0x002fc8000bf05070 */
[----:B------:R-:W-:-:S09]  /*8ad0*/  UISETP.NE.AND.EX UP0, UPT, UR5, URZ, UPT, UP0 ;  /* 0x000000ff0500728c */ /* 0x000fd2000bf05300 */
[----:B------:R-:W-:Y:S05]  /*8ae0*/  BRA.U UP0, `(.L_x_137) ;  /* 0x00000001000c7547 */ /* 0x000fea000b800000 */
[----:B------:R-:W-:-:S13]  /*8af0*/  FSETP.NEU.AND P0, PT, R83, RZ, PT ;  /* 0x000000ff5300720b */ /* 0x000fda0003f0d000 */
[----:B------:R-:W-:Y:S05]  /*8b00*/  @!P0 EXIT ;  /* 0x000000000000894d */ /* 0x000fea0003800000 */
[----:B------:R-:W-:Y:S05]  /*8b10*/  BRA `(.L_x_136) ;  /* 0x00000000002c7947 */ /* 0x000fea0003800000 */
.L_x_137:
[----:B------:R-:W-:Y:S01]  /*8b20*/  LOP3.LUT P0, RZ, R142, 0xff, RZ, 0xc0, !PT ;  /* 0x000000ff8eff7812 */ /* 0x000fe2000780c0ff */
[----:B------:R-:W-:-:S12]  /*8b30*/  BSSY.RECONVERGENT B0, `(.L_x_136) ;  /* 0x0000009000007945 */ /* 0x000fd80003800200 */
[----:B------:R-:W-:Y:S05]  /*8b40*/  @P0 BRA `(.L_x_138) ;  /* 0x0000000000140947 */ /* 0x000fea0003800000 */
[----:B------:R-:W1:Y:S02]  /*8b50*/  LDCU.64 UR4, c[0x0][0x888] ;  /* 0x00011100ff0477ac */ /* 0x000e640008000a00 */
[----:B-1----:R-:W-:-:S04]  /*8b60*/  ISETP.NE.U32.AND P0, PT, RZ, UR4, PT ;  /* 0x00000004ff007c0c */ /* 0x002fc8000bf05070 */
[----:B------:R-:W-:-:S13]  /*8b70*/  ISETP.NE.AND.EX P0, PT, RZ, UR5, PT, P0 ;  /* 0x00000005ff007c0c */ /* 0x000fda000bf05300 */
[----:B------:R-:W-:Y:S05]  /*8b80*/  @!P0 EXIT ;  /* 0x000000000000894d */ /* 0x000fea0003800000 */
[----:B------:R-:W-:Y:S05]  /*8b90*/  BRA `(.L_x_139) ;  /* 0x0000000000087947 */ /* 0x000fea0003800000 */
.L_x_138:
[----:B------:R-:W-:-:S13]  /*8ba0*/  FSETP.NEU.AND P0, PT, R83, RZ, PT ;  /* 0x000000ff5300720b */ /* 0x000fda0003f0d000 */
[----:B------:R-:W-:Y:S05]  /*8bb0*/  @!P0 EXIT ;  /* 0x000000000000894d */ /* 0x000fea0003800000 */
.L_x_139:
[----:B------:R-:W-:Y:S05]  /*8bc0*/  BSYNC.RECONVERGENT B0 ;  /* 0x0000000000007941 */ /* 0x000fea0003800200 */
.L_x_136:
[----:B------:R-:W-:-:S04]  /*8bd0*/  DEPBAR.LE SB0, 0x0 ;  /* 0x000080000000791a */ /* 0x000fc80000000000 */
[----:B------:R-:W-:Y:S05]  /*8be0*/  EXIT ;  /* 0x000000000000794d */ /* 0x000fea0003800000 */
.L_x_20:
[----:B--2---:R2:W1:Y:S02]  /*8bf0*/  SYNCS.PHASECHK.TRANS64.TRYWAIT P0, [R2+URZ+0x2d0], R3 ;  /* 0x0002d003020075a7 */ /* 0x00446400080011ff */
[----:B-1----:R-:W-:Y:S05]  /*8c00*/  @!P0 NANOSLEEP.SYNCS 0x989680 ;  /* 0x009896800000895d */ /* 0x002fea0003900000 */
[----:B------:R-:W1:Y:S02]  /*8c10*/  @!P0 SYNCS.PHASECHK.TRANS64 P0, [R2+URZ+0x2d0], R3 ;  /* 0x0002d003020085a7 */ /* 0x000e6400080010ff */
[----:B-1----:R-:W-:Y:S05]  /*8c20*/  @!P0 BRA `(.L_x_20) ;  /* 0xfffffffc00f08947 */ /* 0x002fea000383ffff */
[----:B------:R-:W-:Y:S05]  /*8c30*/  BRA `(.L_x_140) ;  /* 0xffffff8c005c7947 */ /* 0x000fea000383ffff */
.L_x_23:
[----:B-1----:R-:W-:Y:S07]  /*8c40*/  MOV R2, UR33 ;  /* 0x0000002100027c02 */ /* 0x002fee0008000f00 */
.L_x_141:
[----:B-1----:R1:W2:Y:S02]  /*8c50*/  SYNCS.PHASECHK.TRANS64.TRYWAIT P0, [R2+URZ+0x118], R4 ;  /* 0x00011804020075a7 */ /* 0x0022a400080011ff */
[----:B--2---:R-:W-:Y:S05]  /*8c60*/  @!P0 NANOSLEEP.SYNCS 0x989680 ;  /* 0x009896800000895d */ /* 0x004fea0003900000 */
[----:B------:R-:W2:Y:S02]  /*8c70*/  @!P0 SYNCS.PHASECHK.TRANS64 P0, [R2+URZ+0x118], R4 ;  /* 0x00011804020085a7 */ /* 0x000ea400080010ff */
[----:B--2---:R-:W-:Y:S05]  /*8c80*/  @!P0 BRA `(.L_x_141) ;  /* 0xfffffffc00f08947 */ /* 0x004fea000383ffff */
[----:B------:R-:W-:Y:S05]  /*8c90*/  BRA `(.L_x_22) ;  /* 0xffffff8c00ac7947 */ /* 0x000fea000383ffff */
.L_x_29:
[----:B-1----:R-:W-:Y:S07]  /*8ca0*/  MOV R2, UR17 ;  /* 0x0000001100027c02 */ /* 0x002fee0008000f00 */
.L_x_142:
[----:B-1----:R1:W2:Y:S02]  /*8cb0*/  SYNCS.PHASECHK.TRANS64.TRYWAIT P0, [R2+URZ+0x118], R4 ;  /* 0x00011804020075a7 */ /* 0x0022a400080011ff */
[----:B--2---:R-:W-:Y:S05]  /*8cc0*/  @!P0 NANOSLEEP.SYNCS 0x989680 ;  /* 0x009896800000895d */ /* 0x004fea0003900000 */
[----:B------:R-:W2:Y:S02]  /*8cd0*/  @!P0 SYNCS.PHASECHK.TRANS64 P0, [R2+URZ+0x118], R4 ;  /* 0x00011804020085a7 */ /* 0x000ea400080010ff */
[----:B--2---:R-:W-:Y:S05]  /*8ce0*/  @!P0 BRA `(.L_x_142) ;  /* 0xfffffffc00f08947 */ /* 0x004fea000383ffff */
[----:B------:R-:W-:Y:S05]  /*8cf0*/  BRA `(.L_x_28) ;  /* 0xffffff9000547947 */ /* 0x000fea000383ffff */
.L_x_33:
[----:B-1----:R1:W2:Y:S02]  /*8d00*/  SYNCS.PHASECHK.TRANS64.TRYWAIT P0, [R2+URZ+0x260], R3 ;  /* 0x00026003020075a7 */ /* 0x0022a400080011ff */
[----:B--2---:R-:W-:Y:S05]  /*8d10*/  @!P0 NANOSLEEP.SYNCS 0x989680 ;  /* 0x009896800000895d */ /* 0x004fea0003900000 */
[----:B------:R-:W2:Y:S02]  /*8d20*/  @!P0 SYNCS.PHASECHK.TRANS64 P0, [R2+URZ+0x260], R3 ;  /* 0x00026003020085a7 */ /* 0x000ea400080010ff */
[----:B--2---:R-:W-:Y:S05]  /*8d30*/  @!P0 BRA `(.L_x_33) ;  /* 0xfffffffc00f08947 */ /* 0x004fea000383ffff */
[----:B------:R-:W-:Y:S05]  /*8d40*/  BRA `(.L_x_143) ;  /* 0xffffff9000e47947 */ /* 0x000fea000383ffff */
.L_x_37:
[----:B----4-:R-:W-:-:S07]  /*8d50*/  MOV R0, UR5 ;  /* 0x0000000500007c02 */ /* 0x010fce0008000f00 */
.L_x_144:
[----:B-1----:R1:W2:Y:S02]  /*8d60*/  SYNCS.PHASECHK.TRANS64.TRYWAIT P0, [R0+URZ], R2 ;  /* 0x00000002000075a7 */ /* 0x0022a400080011ff */
[----:B--2---:R-:W-:Y:S05]  /*8d70*/  @!P0 NANOSLEEP.SYNCS 0x989680 ;  /* 0x009896800000895d */ /* 0x004fea0003900000 */
[----:B------:R-:W2:Y:S02]  /*8d80*/  @!P0 SYNCS.PHASECHK.TRANS64 P0, [R0+URZ], R2 ;  /* 0x00000002000085a7 */ /* 0x000ea400080010ff */
[----:B--2---:R-:W-:Y:S05]  /*8d90*/  @!P0 BRA `(.L_x_144) ;  /* 0xfffffffc00f08947 */ /* 0x004fea000383ffff */
[----:B------:R-:W-:Y:S05]  /*8da0*/  BRA `(.L_x_145) ;  /* 0xffffff9800547947 */ /* 0x000fea000383ffff */
.L_x_38:
[----:B----4-:R-:W-:-:S07]  /*8db0*/  MOV R0, UR5 ;  /* 0x0000000500007c02 */ /* 0x010fce0008000f00 */
.L_x_146:
[----:B-1----:R1:W2:Y:S02]  /*8dc0*/  SYNCS.PHASECHK.TRANS64.TRYWAIT P0, [R0+URZ], R3 ;  /* 0x00000003000075a7 */ /* 0x0022a400080011ff */
[----:B--2---:R-:W-:Y:S05]  /*8dd0*/  @!P0 NANOSLEEP.SYNCS 0x989680 ;  /* 0x009896800000895d */ /* 0x004fea0003900000 */
[----:B------:R-:W2:Y:S02]  /*8de0*/  @!P0 SYNCS.PHASECHK.TRANS64 P0, [R0+URZ], R3 ;  /* 0x00000003000085a7 */ /* 0x000ea400080010ff */
[----:B--2---:R-:W-:Y:S05]  /*8df0*/  @!P0 BRA `(.L_x_146) ;  /* 0xfffffffc00f08947 */ /* 0x004fea000383ffff */
[----:B------:R-:W-:Y:S05]  /*8e00*/  BRA `(.L_x_147) ;  /* 0xffffff9800607947 */ /* 0x000fea000383ffff */
.L_x_39:
[----:B----4-:R-:W-:-:S07]  /*8e10*/  MOV R0, UR5 ;  /* 0x0000000500007c02 */ /* 0x010fce0008000f00 */
.L_x_148:
[----:B-1----:R1:W2:Y:S02]  /*8e20*/  SYNCS.PHASECHK.TRANS64.TRYWAIT P0, [R0+URZ], R3 ;  /* 0x00000003000075a7 */ /* 0x0022a400080011ff */
[----:B--2---:R-:W-:Y:S05]  /*8e30*/  @!P0 NANOSLEEP.SYNCS 0x989680 ;  /* 0x009896800000895d */ /* 0x004fea0003900000 */
[----:B------:R-:W2:Y:S02]  /*8e40*/  @!P0 SYNCS.PHASECHK.TRANS64 P0, [R0+URZ], R3 ;  /* 0x00000003000085a7 */ /* 0x000ea400080010ff */
[----:B--2---:R-:W-:Y:S05]  /*8e50*/  @!P0 BRA `(.L_x_148) ;  /* 0xfffffffc00f08947 */ /* 0x004fea000383ffff */
[----:B------:R-:W-:Y:S05]  /*8e60*/  BRA `(.L_x_149) ;  /* 0xffffff98006c7947 */ /* 0x000fea000383ffff */
.L_x_40:
[----:B----4-:R-:W-:-:S07]  /*8e70*/  MOV R0, UR5 ;  /* 0x0000000500007c02 */ /* 0x010fce0008000f00 */
.L_x_150:
[----:B-1----:R1:W2:Y:S02]  /*8e80*/  SYNCS.PHASECHK.TRANS64.TRYWAIT P0, [R0+URZ], R3 ;  /* 0x00000003000075a7 */ /* 0x0022a400080011ff */
[----:B--2---:R-:W-:Y:S05]  /*8e90*/  @!P0 NANOSLEEP.SYNCS 0x989680 ;  /* 0x009896800000895d */ /* 0x004fea0003900000 */
[----:B------:R-:W2:Y:S02]  /*8ea0*/  @!P0 SYNCS.PHASECHK.TRANS64 P0, [R0+URZ], R3 ;  /* 0x00000003000085a7 */ /* 0x000ea400080010ff */
[----:B--2---:R-:W-:Y:S05]  /*8eb0*/  @!P0 BRA `(.L_x_150) ;  /* 0xfffffffc00f08947 */ /* 0x004fea000383ffff */
[----:B------:R-:W-:Y:S05]  /*8ec0*/  BRA `(.L_x_151) ;  /* 0xffffff9800787947 */ /* 0x000fea000383ffff */
.L_x_41:
[----:B----4-:R-:W-:-:S07]  /*8ed0*/  MOV R0, UR5 ;  /* 0x0000000500007c02 */ /* 0x010fce0008000f00 */
.L_x_152:
[----:B-1----:R1:W2:Y:S02]  /*8ee0*/  SYNCS.PHASECHK.TRANS64.TRYWAIT P0, [R0+URZ], R3 ;  /* 0x00000003000075a7 */ /* 0x0022a400080011ff */
[----:B--2---:R-:W-:Y:S05]  /*8ef0*/  @!P0 NANOSLEEP.SYNCS 0x989680 ;  /* 0x009896800000895d */ /* 0x004fea0003900000 */
[----:B------:R-:W2:Y:S02]  /*8f00*/  @!P0 SYNCS.PHASECHK.TRANS64 P0, [R0+URZ], R3 ;  /* 0x00000003000085a7 */ /* 0x000ea400080010ff */
[----:B--2---:R-:W-:Y:S05]  /*8f10*/  @!P0 BRA `(.L_x_152) ;  /* 0xfffffffc00f08947 */ /* 0x004fea000383ffff */
[----:B------:R-:W-:Y:S05]  /*8f20*/  BRA `(.L_x_153) ;  /* 0xffffff9800847947 */ /* 0x000fea000383ffff */
.L_x_42:
[----:B----4-:R-:W-:-:S07]  /*8f30*/  MOV R0, UR5 ;  /* 0x0000000500007c02 */ /* 0x010fce0008000f00 */
.L_x_154:
[----:B-1----:R1:W2:Y:S02]  /*8f40*/  SYNCS.PHASECHK.TRANS64.TRYWAIT P0, [R0+URZ], R3 ;  /* 0x00000003000075a7 */ /* 0x0022a400080011ff */
[----:B--2---:R-:W-:Y:S05]  /*8f50*/  @!P0 NANOSLEEP.SYNCS 0x989680 ;  /* 0x009896800000895d */ /* 0x004fea0003900000 */
[----:B------:R-:W2:Y:S02]  /*8f60*/  @!P0 SYNCS.PHASECHK.TRANS64 P0, [R0+URZ], R3 ;  /* 0x00000003000085a7 */ /* 0x000ea400080010ff */
[----:B--2---:R-:W-:Y:S05]  /*8f70*/  @!P0 BRA `(.L_x_154) ;  /* 0xfffffffc00f08947 */ /* 0x004fea000383ffff */
[----:B------:R-:W-:Y:S05]  /*8f80*/  BRA `(.L_x_155) ;  /* 0xffffff9800907947 */ /* 0x000fea000383ffff */
.L_x_43:
[----:B----4-:R-:W-:-:S07]  /*8f90*/  MOV R0, UR5 ;  /* 0x0000000500007c02 */ /* 0x010fce0008000f00 */
.L_x_156:
[----:B-1----:R1:W2:Y:S02]  /*8fa0*/  SYNCS.PHASECHK.TRANS64.TRYWAIT P0, [R0+URZ], R3 ;  /* 0x00000003000075a7 */ /* 0x0022a400080011ff */
[----:B--2---:R-:W-:Y:S05]  /*8fb0*/  @!P0 NANOSLEEP.SYNCS 0x989680 ;  /* 0x009896800000895d */ /* 0x004fea0003900000 */
[----:B------:R-:W2:Y:S02]  /*8fc0*/  @!P0 SYNCS.PHASECHK.TRANS64 P0, [R0+URZ], R3 ;  /* 0x00000003000085a7 */ /* 0x000ea400080010ff */
[----:B--2---:R-:W-:Y:S05]  /*8fd0*/  @!P0 BRA `(.L_x_156) ;  /* 0xfffffffc00f08947 */ /* 0x004fea000383ffff */
[----:B------:R-:W-:Y:S05]  /*8fe0*/  BRA `(.L_x_157) ;  /* 0xffffff98009c7947 */ /* 0x000fea000383ffff */
.L_x_44:
[----:B----4-:R-:W-:-:S07]  /*8ff0*/  MOV R0, UR5 ;  /* 0x0000000500007c02 */ /* 0x010fce0008000f00 */
.L_x_158:
[----:B-1----:R1:W2:Y:S02]  /*9000*/  SYNCS.PHASECHK.TRANS64.TRYWAIT P0, [R0+URZ], R3 ;  /* 0x00000003000075a7 */ /* 0x0022a400080011ff */
[----:B--2---:R-:W-:Y:S05]  /*9010*/  @!P0 NANOSLEEP.SYNCS 0x989680 ;  /* 0x009896800000895d */ /* 0x004fea0003900000 */
[----:B------:R-:W2:Y:S02]  /*9020*/  @!P0 SYNCS.PHASECHK.TRANS64 P0, [R0+URZ], R3 ;  /* 0x00000003000085a7 */ /* 0x000ea400080010ff */
[----:B--2---:R-:W-:Y:S05]  /*9030*/  @!P0 BRA `(.L_x_158) ;  /* 0xfffffffc00f08947 */ /* 0x004fea000383ffff */
[----:B------:R-:W-:Y:S05]  /*9040*/  BRA `(.L_x_159) ;  /* 0xffffff9800a87947 */ /* 0x000fea000383ffff */
.L_x_45:
[----:B----4-:R-:W-:-:S07]  /*9050*/  MOV R0, UR5 ;  /* 0x0000000500007c02 */ /* 0x010fce0008000f00 */
.L_x_160:
[----:B-1----:R1:W2:Y:S02]  /*9060*/  SYNCS.PHASECHK.TRANS64.TRYWAIT P0, [R0+URZ], R3 ;  /* 0x00000003000075a7 */ /* 0x0022a400080011ff */
[----:B--2---:R-:W-:Y:S05]  /*9070*/  @!P0 NANOSLEEP.SYNCS 0x989680 ;  /* 0x009896800000895d */ /* 0x004fea0003900000 */
[----:B------:R-:W2:Y:S02]  /*9080*/  @!P0 SYNCS.PHASECHK.TRANS64 P0, [R0+URZ], R3 ;  /* 0x00000003000085a7 */ /* 0x000ea400080010ff */
[----:B--2---:R-:W-:Y:S05]  /*9090*/  @!P0 BRA `(.L_x_160) ;  /* 0xfffffffc00f08947 */ /* 0x004fea000383ffff */
[----:B------:R-:W-:Y:S05]  /*90a0*/  BRA `(.L_x_161) ;  /* 0xffffff9800b47947 */ /* 0x000fea000383ffff */
.L_x_46:
[----:B----4-:R-:W-:-:S07]  /*90b0*/  MOV R0, UR5 ;  /* 0x0000000500007c02 */ /* 0x010fce0008000f00 */
.L_x_162:
[----:B-1----:R1:W2:Y:S02]  /*90c0*/  SYNCS.PHASECHK.TRANS64.TRYWAIT P0, [R0+URZ], R3 ;  /* 0x00000003000075a7 */ /* 0x0022a400080011ff */
[----:B--2---:R-:W-:Y:S05]  /*90d0*/  @!P0 NANOSLEEP.SYNCS 0x989680 ;  /* 0x009896800000895d */ /* 0x004fea0003900000 */
[----:B------:R-:W2:Y:S02]  /*90e0*/  @!P0 SYNCS.PHASECHK.TRANS64 P0, [R0+URZ], R3 ;  /* 0x00000003000085a7 */ /* 0x000ea400080010ff */
[----:B--2---:R-:W-:Y:S05]  /*90f0*/  @!P0 BRA `(.L_x_162) ;  /* 0xfffffffc00f08947 */ /* 0x004fea000383ffff */
[----:B------:R-:W-:Y:S05]  /*9100*/  BRA `(.L_x_163) ;  /* 0xffffff9800c07947 */ /* 0x000fea000383ffff */
.L_x_47:
[----:B----4-:R-:W-:-:S07]  /*9110*/  MOV R0, UR5 ;  /* 0x0000000500007c02 */ /* 0x010fce0008000f00 */
.L_x_164:
[----:B-1----:R1:W2:Y:S02]  /*9120*/  SYNCS.PHASECHK.TRANS64.TRYWAIT P0, [R0+URZ], R3 ;  /* 0x00000003000075a7 */ /* 0x0022a400080011ff */
[----:B--2---:R-:W-:Y:S05]  /*9130*/  @!P0 NANOSLEEP.SYNCS 0x989680 ;  /* 0x009896800000895d */ /* 0x004fea0003900000 */
[----:B------:R-:W2:Y:S02]  /*9140*/  @!P0 SYNCS.PHASECHK.TRANS64 P0, [R0+URZ], R3 ;  /* 0x00000003000085a7 */ /* 0x000ea400080010ff */
[----:B--2---:R-:W-:Y:S05]  /*9150*/  @!P0 BRA `(.L_x_164) ;  /* 0xfffffffc00f08947 */ /* 0x004fea000383ffff */
[----:B------:R-:W-:Y:S05]  /*9160*/  BRA `(.L_x_165) ;  /* 0xffffff9800cc7947 */ /* 0x000fea000383ffff */
.L_x_48:
[----:B----4-:R-:W-:-:S07]  /*9170*/  MOV R0, UR5 ;  /* 0x0000000500007c02 */ /* 0x010fce0008000f00 */
.L_x_166:
[----:B-1----:R1:W2:Y:S02]  /*9180*/  SYNCS.PHASECHK.TRANS64.TRYWAIT P0, [R0+URZ], R3 ;  /* 0x00000003000075a7 */ /* 0x0022a400080011ff */
[----:B--2---:R-:W-:Y:S05]  /*9190*/  @!P0 NANOSLEEP.SYNCS 0x989680 ;  /* 0x009896800000895d */ /* 0x004fea0003900000 */
[----:B------:R-:W2:Y:S02]  /*91a0*/  @!P0 SYNCS.PHASECHK.TRANS64 P0, [R0+URZ], R3 ;  /* 0x00000003000085a7 */ /* 0x000ea400080010ff */
[----:B--2---:R-:W-:Y:S05]  /*91b0*/  @!P0 BRA `(.L_x_166) ;  /* 0xfffffffc00f08947 */ /* 0x004fea000383ffff */
[----:B------:R-:W-:Y:S05]  /*91c0*/  BRA `(.L_x_167) ;  /* 0xffffff9800d87947 */ /* 0x000fea000383ffff */
.L_x_49:
[----:B----4-:R-:W-:-:S07]  /*91d0*/  MOV R0, UR5 ;  /* 0x0000000500007c02 */ /* 0x010fce0008000f00 */
.L_x_168:
[----:B-1----:R1:W2:Y:S02]  /*91e0*/  SYNCS.PHASECHK.TRANS64.TRYWAIT P0, [R0+URZ], R3 ;  /* 0x00000003000075a7 */ /* 0x0022a400080011ff */
[----:B--2---:R-:W-:Y:S05]  /*91f0*/  @!P0 NANOSLEEP.SYNCS 0x989680 ;  /* 0x009896800000895d */ /* 0x004fea0003900000 */
[----:B------:R-:W2:Y:S02]  /*9200*/  @!P0 SYNCS.PHASECHK.TRANS64 P0, [R0+URZ], R3 ;  /* 0x00000003000085a7 */ /* 0x000ea400080010ff */
[----:B--2---:R-:W-:Y:S05]  /*9210*/  @!P0 BRA `(.L_x_168) ;  /* 0xfffffffc00f08947 */ /* 0x004fea000383ffff */
[----:B------:R-:W-:Y:S05]  /*9220*/  BRA `(.L_x_169) ;  /* 0xffffff9800e47947 */ /* 0x000fea000383ffff */
.L_x_50:
[----:B----4-:R-:W-:-:S07]  /*9230*/  MOV R0, UR5 ;  /* 0x0000000500007c02 */ /* 0x010fce0008000f00 */
.L_x_170:
[----:B-1----:R1:W2:Y:S02]  /*9240*/  SYNCS.PHASECHK.TRANS64.TRYWAIT P0, [R0+URZ], R3 ;  /* 0x00000003000075a7 */ /* 0x0022a400080011ff */
[----:B--2---:R-:W-:Y:S05]  /*9250*/  @!P0 NANOSLEEP.SYNCS 0x989680 ;  /* 0x009896800000895d */ /* 0x004fea0003900000 */
[----:B------:R-:W2:Y:S02]  /*9260*/  @!P0 SYNCS.PHASECHK.TRANS64 P0, [R0+URZ], R3 ;  /* 0x00000003000085a7 */ /* 0x000ea400080010ff */
[----:B--2---:R-:W-:Y:S05]  /*9270*/  @!P0 BRA `(.L_x_170) ;  /* 0xfffffffc00f08947 */ /* 0x004fea000383ffff */
[----:B------:R-:W-:Y:S05]  /*9280*/  BRA `(.L_x_171) ;  /* 0xffffff9800f07947 */ /* 0x000fea000383ffff */
.L_x_51:
[----:B----4-:R-:W-:-:S07]  /*9290*/  MOV R0, UR5 ;  /* 0x0000000500007c02 */ /* 0x010fce0008000f00 */
.L_x_172:
[----:B-1----:R1:W2:Y:S02]  /*92a0*/  SYNCS.PHASECHK.TRANS64.TRYWAIT P0, [R0+URZ], R3 ;  /* 0x00000003000075a7 */ /* 0x0022a400080011ff */
[----:B--2---:R-:W-:Y:S05]  /*92b0*/  @!P0 NANOSLEEP.SYNCS 0x989680 ;  /* 0x009896800000895d */ /* 0x004fea0003900000 */
[----:B------:R-:W2:Y:S02]  /*92c0*/  @!P0 SYNCS.PHASECHK.TRANS64 P0, [R0+URZ], R3 ;  /* 0x00000003000085a7 */ /* 0x000ea400080010ff */
[----:B--2---:R-:W-:Y:S05]  /*92d0*/  @!P0 BRA `(.L_x_172) ;  /* 0xfffffffc00f08947 */ /* 0x004fea000383ffff */
[----:B------:R-:W-:Y:S05]  /*92e0*/  BRA `(.L_x_173) ;  /* 0xffffff9800fc7947 */ /* 0x000fea000383ffff */
.L_x_52:
[----:B----4-:R-:W-:-:S07]  /*92f0*/  MOV R0, UR5 ;  /* 0x0000000500007c02 */ /* 0x010fce0008000f00 */
.L_x_174:
[----:B-1----:R1:W2:Y:S02]  /*9300*/  SYNCS.PHASECHK.TRANS64.TRYWAIT P0, [R0+URZ], R3 ;  /* 0x00000003000075a7 */ /* 0x0022a400080011ff */
[----:B--2---:R-:W-:Y:S05]  /*9310*/  @!P0 NANOSLEEP.SYNCS 0x989680 ;  /* 0x009896800000895d */ /* 0x004fea0003900000 */
[----:B------:R-:W2:Y:S02]  /*9320*/  @!P0 SYNCS.PHASECHK.TRANS64 P0, [R0+URZ], R3 ;  /* 0x00000003000085a7 */ /* 0x000ea400080010ff */
[----:B--2---:R-:W-:Y:S05]  /*9330*/  @!P0 BRA `(.L_x_174) ;  /* 0xfffffffc00f08947 */ /* 0x004fea000383ffff */
[----:B------:R-:W-:Y:S05]  /*9340*/  BRA `(.L_x_175) ;  /* 0xffffff9c00087947 */ /* 0x000fea000383ffff */
.L_x_53:
[----:B----4-:R-:W-:-:S07]  /*9350*/  MOV R0, UR5 ;  /* 0x0000000500007c02 */ /* 0x010fce0008000f00 */
.L_x_176:
[----:B-1----:R1:W2:Y:S02]  /*9360*/  SYNCS.PHASECHK.TRANS64.TRYWAIT P0, [R0+URZ], R3 ;  /* 0x00000003000075a7 */ /* 0x0022a400080011ff */
[----:B--2---:R-:W-:Y:S05]  /*9370*/  @!P0 NANOSLEEP.SYNCS 0x989680 ;  /* 0x009896800000895d */ /* 0x004fea0003900000 */
[----:B------:R-:W2:Y:S02]  /*9380*/  @!P0 SYNCS.PHASECHK.TRANS64 P0, [R0+URZ], R3 ;  /* 0x00000003000085a7 */ /* 0x000ea400080010ff */
[----:B--2---:R-:W-:Y:S05]  /*9390*/  @!P0 BRA `(.L_x_176) ;  /* 0xfffffffc00f08947 */ /* 0x004fea000383ffff */
[----:B------:R-:W-:Y:S05]  /*93a0*/  BRA `(.L_x_177) ;  /* 0xffffff9c00147947 */ /* 0x000fea000383ffff */
.L_x_54:
[----:B----4-:R-:W-:-:S07]  /*93b0*/  MOV R0, UR5 ;  /* 0x0000000500007c02 */ /* 0x010fce0008000f00 */
.L_x_178:
[----:B-1----:R1:W2:Y:S02]  /*93c0*/  SYNCS.PHASECHK.TRANS64.TRYWAIT P0, [R0+URZ], R3 ;  /* 0x00000003000075a7 */ /* 0x0022a400080011ff */
[----:B--2---:R-:W-:Y:S05]  /*93d0*/  @!P0 NANOSLEEP.SYNCS 0x989680 ;  /* 0x009896800000895d */ /* 0x004fea0003900000 */
[----:B------:R-:W2:Y:S02]  /*93e0*/  @!P0 SYNCS.PHASECHK.TRANS64 P0, [R0+URZ], R3 ;  /* 0x00000003000085a7 */ /* 0x000ea400080010ff */
[----:B--2---:R-:W-:Y:S05]  /*93f0*/  @!P0 BRA `(.L_x_178) ;  /* 0xfffffffc00f08947 */ /* 0x004fea000383ffff */
[----:B------:R-:W-:Y:S05]  /*9400*/  BRA `(.L_x_179) ;  /* 0xffffff9c00207947 */ /* 0x000fea000383ffff */
.L_x_55:
[----:B----4-:R-:W-:-:S07]  /*9410*/  MOV R0, UR5 ;  /* 0x0000000500007c02 */ /* 0x010fce0008000f00 */
.L_x_180:
[----:B-1----:R1:W2:Y:S02]  /*9420*/  SYNCS.PHASECHK.TRANS64.TRYWAIT P0, [R0+URZ], R3 ;  /* 0x00000003000075a7 */ /* 0x0022a400080011ff */
[----:B--2---:R-:W-:Y:S05]  /*9430*/  @!P0 NANOSLEEP.SYNCS 0x989680 ;  /* 0x009896800000895d */ /* 0x004fea0003900000 */
[----:B------:R-:W2:Y:S02]  /*9440*/  @!P0 SYNCS.PHASECHK.TRANS64 P0, [R0+URZ], R3 ;  /* 0x00000003000085a7 */ /* 0x000ea400080010ff */
[----:B--2---:R-:W-:Y:S05]  /*9450*/  @!P0 BRA `(.L_x_180) ;  /* 0xfffffffc00f08947 */ /* 0x004fea000383ffff */
[----:B------:R-:W-:Y:S05]  /*9460*/  BRA `(.L_x_181) ;  /* 0xffffff9c002c7947 */ /* 0x000fea000383ffff */
.L_x_56:
[----:B----4-:R-:W-:-:S07]  /*9470*/  MOV R0, UR5 ;  /* 0x0000000500007c02 */ /* 0x010fce0008000f00 */
.L_x_182:
[----:B-1----:R1:W2:Y:S02]  /*9480*/  SYNCS.PHASECHK.TRANS64.TRYWAIT P0, [R0+URZ], R3 ;  /* 0x00000003000075a7 */ /* 0x0022a400080011ff */
[----:B--2---:R-:W-:Y:S05]  /*9490*/  @!P0 NANOSLEEP.SYNCS 0x989680 ;  /* 0x009896800000895d */ /* 0x004fea0003900000 */
[----:B------:R-:W2:Y:S02]  /*94a0*/  @!P0 SYNCS.PHASECHK.TRANS64 P0, [R0+URZ], R3 ;  /* 0x00000003000085a7 */ /* 0x000ea400080010ff */
[----:B--2---:R-:W-:Y:S05]  /*94b0*/  @!P0 BRA `(.L_x_182) ;  /* 0xfffffffc00f08947 */ /* 0x004fea000383ffff */
[----:B------:R-:W-:Y:S05]  /*94c0*/  BRA `(.L_x_183) ;  /* 0xffffff9c00387947 */ /* 0x000fea000383ffff */
.L_x_57:
[----:B----4-:R-:W-:-:S07]  /*94d0*/  MOV R0, UR5 ;  /* 0x0000000500007c02 */ /* 0x010fce0008000f00 */
.L_x_184:
[----:B-1----:R1:W2:Y:S02]  /*94e0*/  SYNCS.PHASECHK.TRANS64.TRYWAIT P0, [R0+URZ], R3 ;  /* 0x00000003000075a7 */ /* 0x0022a400080011ff */
[----:B--2---:R-:W-:Y:S05]  /*94f0*/  @!P0 NANOSLEEP.SYNCS 0x989680 ;  /* 0x009896800000895d */ /* 0x004fea0003900000 */
[----:B------:R-:W2:Y:S02]  /*9500*/  @!P0 SYNCS.PHASECHK.TRANS64 P0, [R0+URZ], R3 ;  /* 0x00000003000085a7 */ /* 0x000ea400080010ff */
[----:B--2---:R-:W-:Y:S05]  /*9510*/  @!P0 BRA `(.L_x_184) ;  /* 0xfffffffc00f08947 */ /* 0x004fea000383ffff */
[----:B------:R-:W-:Y:S05]  /*9520*/  BRA `(.L_x_185) ;  /* 0xffffff9c00447947 */ /* 0x000fea000383ffff */
.L_x_58:
[----:B----4-:R-:W-:-:S07]  /*9530*/  MOV R0, UR5 ;  /* 0x0000000500007c02 */ /* 0x010fce0008000f00 */
.L_x_186:
[----:B-1----:R1:W2:Y:S02]  /*9540*/  SYNCS.PHASECHK.TRANS64.TRYWAIT P0, [R0+URZ], R3 ;  /* 0x00000003000075a7 */ /* 0x0022a400080011ff */
[----:B--2---:R-:W-:Y:S05]  /*9550*/  @!P0 NANOSLEEP.SYNCS 0x989680 ;  /* 0x009896800000895d */ /* 0x004fea0003900000 */
[----:B------:R-:W2:Y:S02]  /*9560*/  @!P0 SYNCS.PHASECHK.TRANS64 P0, [R0+URZ], R3 ;  /* 0x00000003000085a7 */ /* 0x000ea400080010ff */
[----:B--2---:R-:W-:Y:S05]  /*9570*/  @!P0 BRA `(.L_x_186) ;  /* 0xfffffffc00f08947 */ /* 0x004fea000383ffff */
[----:B------:R-:W-:Y:S05]  /*9580*/  BRA `(.L_x_187) ;  /* 0xffffff9c00507947 */ /* 0x000fea000383ffff */
.L_x_59:
[----:B----4-:R-:W-:-:S07]  /*9590*/  MOV R0, UR5 ;  /* 0x0000000500007c02 */ /* 0x010fce0008000f00 */
.L_x_188:
[----:B-1----:R1:W2:Y:S02]  /*95a0*/  SYNCS.PHASECHK.TRANS64.TRYWAIT P0, [R0+URZ], R3 ;  /* 0x00000003000075a7 */ /* 0x0022a400080011ff */
[----:B--2---:R-:W-:Y:S05]  /*95b0*/  @!P0 NANOSLEEP.SYNCS 0x989680 ;  /* 0x009896800000895d */ /* 0x004fea0003900000 */
[----:B------:R-:W2:Y:S02]  /*95c0*/  @!P0 SYNCS.PHASECHK.TRANS64 P0, [R0+URZ], R3 ;  /* 0x00000003000085a7 */ /* 0x000ea400080010ff */
[----:B--2---:R-:W-:Y:S05]  /*95d0*/  @!P0 BRA `(.L_x_188) ;  /* 0xfffffffc00f08947 */ /* 0x004fea000383ffff */
[----:B------:R-:W-:Y:S05]  /*95e0*/  BRA `(.L_x_189) ;  /* 0xffffff9c005c7947 */ /* 0x000fea000383ffff */
.L_x_60:
[----:B----4-:R-:W-:-:S07]  /*95f0*/  MOV R0, UR5 ;  /* 0x0000000500007c02 */ /* 0x010fce0008000f00 */
.L_x_190:
[----:B-1----:R1:W2:Y:S02]  /*9600*/  SYNCS.PHASECHK.TRANS64.TRYWAIT P0, [R0+URZ], R3 ;  /* 0x00000003000075a7 */ /* 0x0022a400080011ff */
[----:B--2---:R-:W-:Y:S05]  /*9610*/  @!P0 NANOSLEEP.SYNCS 0x989680 ;  /* 0x009896800000895d */ /* 0x004fea0003900000 */
[----:B------:R-:W2:Y:S02]  /*9620*/  @!P0 SYNCS.PHASECHK.TRANS64 P0, [R0+URZ], R3 ;  /* 0x00000003000085a7 */ /* 0x000ea400080010ff */
[----:B--2---:R-:W-:Y:S05]  /*9630*/  @!P0 BRA `(.L_x_190) ;  /* 0xfffffffc00f08947 */ /* 0x004fea000383ffff */
[----:B------:R-:W-:Y:S05]  /*9640*/  BRA `(.L_x_191) ;  /* 0xffffff9c00687947 */ /* 0x000fea000383ffff */
.L_x_61:
[----:B----4-:R-:W-:-:S07]  /*9650*/  MOV R0, UR5 ;  /* 0x0000000500007c02 */ /* 0x010fce0008000f00 */
.L_x_192:
[----:B-1----:R1:W2:Y:S02]  /*9660*/  SYNCS.PHASECHK.TRANS64.TRYWAIT P0, [R0+URZ], R3 ;  /* 0x00000003000075a7 */ /* 0x0022a400080011ff */
[----:B--2---:R-:W-:Y:S05]  /*9670*/  @!P0 NANOSLEEP.SYNCS 0x989680 ;  /* 0x009896800000895d */ /* 0x004fea0003900000 */
[----:B------:R-:W2:Y:S02]  /*9680*/  @!P0 SYNCS.PHASECHK.TRANS64 P0, [R0+URZ], R3 ;  /* 0x00000003000085a7 */ /* 0x000ea400080010ff */
[----:B--2---:R-:W-:Y:S05]  /*9690*/  @!P0 BRA `(.L_x_192) ;  /* 0xfffffffc00f08947 */ /* 0x004fea000383ffff */
[----:B------:R-:W-:Y:S05]  /*96a0*/  BRA `(.L_x_193) ;  /* 0xffffff9c00747947 */ /* 0x000fea000383ffff */
.L_x_62:
[----:B----4-:R-:W-:-:S07]  /*96b0*/  MOV R0, UR5 ;  /* 0x0000000500007c02 */ /* 0x010fce0008000f00 */
.L_x_194:
[----:B-1----:R1:W2:Y:S02]  /*96c0*/  SYNCS.PHASECHK.TRANS64.TRYWAIT P0, [R0+URZ], R3 ;  /* 0x00000003000075a7 */ /* 0x0022a400080011ff */
[----:B--2---:R-:W-:Y:S05]  /*96d0*/  @!P0 NANOSLEEP.SYNCS 0x989680 ;  /* 0x009896800000895d */ /* 0x004fea0003900000 */
[----:B------:R-:W2:Y:S02]  /*96e0*/  @!P0 SYNCS.PHASECHK.TRANS64 P0, [R0+URZ], R3 ;  /* 0x00000003000085a7 */ /* 0x000ea400080010ff */
[----:B--2---:R-:W-:Y:S05]  /*96f0*/  @!P0 BRA `(.L_x_194) ;  /* 0xfffffffc00f08947 */ /* 0x004fea000383ffff */
[----:B------:R-:W-:Y:S05]  /*9700*/  BRA `(.L_x_195) ;  /* 0xffffff9c00807947 */ /* 0x000fea000383ffff */
.L_x_63:
[----:B----4-:R-:W-:-:S07]  /*9710*/  MOV R0, UR5 ;  /* 0x0000000500007c02 */ /* 0x010fce0008000f00 */
.L_x_196:
[----:B-1----:R1:W2:Y:S02]  /*9720*/  SYNCS.PHASECHK.TRANS64.TRYWAIT P0, [R0+URZ], R3 ;  /* 0x00000003000075a7 */ /* 0x0022a400080011ff */
[----:B--2---:R-:W-:Y:S05]  /*9730*/  @!P0 NANOSLEEP.SYNCS 0x989680 ;  /* 0x009896800000895d */ /* 0x004fea0003900000 */
[----:B------:R-:W2:Y:S02]  /*9740*/  @!P0 SYNCS.PHASECHK.TRANS64 P0, [R0+URZ], R3 ;  /* 0x00000003000085a7 */ /* 0x000ea400080010ff */
[----:B--2---:R-:W-:Y:S05]  /*9750*/  @!P0 BRA `(.L_x_196) ;  /* 0xfffffffc00f08947 */ /* 0x004fea000383ffff */
[----:B------:R-:W-:Y:S05]  /*9760*/  BRA `(.L_x_197) ;  /* 0xffffff9c008c7947 */ /* 0x000fea000383ffff */
.L_x_64:
[----:B----4-:R-:W-:-:S07]  /*9770*/  MOV R0, UR5 ;  /* 0x0000000500007c02 */ /* 0x010fce0008000f00 */
.L_x_198:
[----:B-1----:R1:W2:Y:S02]  /*9780*/  SYNCS.PHASECHK.TRANS64.TRYWAIT P0, [R0+URZ], R3 ;  /* 0x00000003000075a7 */ /* 0x0022a400080011ff */
[----:B--2---:R-:W-:Y:S05]  /*9790*/  @!P0 NANOSLEEP.SYNCS 0x989680 ;  /* 0x009896800000895d */ /* 0x004fea0003900000 */
[----:B------:R-:W2:Y:S02]  /*97a0*/  @!P0 SYNCS.PHASECHK.TRANS64 P0, [R0+URZ], R3 ;  /* 0x00000003000085a7 */ /* 0x000ea400080010ff */
[----:B--2---:R-:W-:Y:S05]  /*97b0*/  @!P0 BRA `(.L_x_198) ;  /* 0xfffffffc00f08947 */ /* 0x004fea000383ffff */
[----:B------:R-:W-:Y:S05]  /*97c0*/  BRA `(.L_x_199) ;  /* 0xffffff9c00987947 */ /* 0x000fea000383ffff */
.L_x_65:
[----:B----4-:R-:W-:-:S07]  /*97d0*/  MOV R0, UR5 ;  /* 0x0000000500007c02 */ /* 0x010fce0008000f00 */
.L_x_200:
[----:B-1----:R1:W2:Y:S02]  /*97e0*/  SYNCS.PHASECHK.TRANS64.TRYWAIT P0, [R0+URZ], R3 ;  /* 0x00000003000075a7 */ /* 0x0022a400080011ff */
[----:B--2---:R-:W-:Y:S05]  /*97f0*/  @!P0 NANOSLEEP.SYNCS 0x989680 ;  /* 0x009896800000895d */ /* 0x004fea0003900000 */
[----:B------:R-:W2:Y:S02]  /*9800*/  @!P0 SYNCS.PHASECHK.TRANS64 P0, [R0+URZ], R3 ;  /* 0x00000003000085a7 */ /* 0x000ea400080010ff */
[----:B--2---:R-:W-:Y:S05]  /*9810*/  @!P0 BRA `(.L_x_200) ;  /* 0xfffffffc00f08947 */ /* 0x004fea000383ffff */
[----:B------:R-:W-:Y:S05]  /*9820*/  BRA `(.L_x_201) ;  /* 0xffffff9c00a47947 */ /* 0x000fea000383ffff */
.L_x_66:
[----:B----4-:R-:W-:-:S07]  /*9830*/  MOV R0, UR5 ;  /* 0x0000000500007c02 */ /* 0x010fce0008000f00 */
.L_x_202:
[----:B-1----:R1:W2:Y:S02]  /*9840*/  SYNCS.PHASECHK.TRANS64.TRYWAIT P0, [R0+URZ], R3 ;  /* 0x00000003000075a7 */ /* 0x0022a400080011ff */
[----:B--2---:R-:W-:Y:S05]  /*9850*/  @!P0 NANOSLEEP.SYNCS 0x989680 ;  /* 0x009896800000895d */ /* 0x004fea0003900000 */
[----:B------:R-:W2:Y:S02]  /*9860*/  @!P0 SYNCS.PHASECHK.TRANS64 P0, [R0+URZ], R3 ;  /* 0x00000003000085a7 */ /* 0x000ea400080010ff */
[----:B--2---:R-:W-:Y:S05]  /*9870*/  @!P0 BRA `(.L_x_202) ;  /* 0xfffffffc00f08947 */ /* 0x004fea000383ffff */
[----:B------:R-:W-:Y:S05]  /*9880*/  BRA `(.L_x_203) ;  /* 0xffffff9c00b07947 */ /* 0x000fea000383ffff */
.L_x_67:
[----:B----4-:R-:W-:-:S07]  /*9890*/  MOV R0, UR5 ;  /* 0x0000000500007c02 */ /* 0x010fce0008000f00 */
.L_x_204:
[----:B-1----:R1:W2:Y:S02]  /*98a0*/  SYNCS.PHASECHK.TRANS64.TRYWAIT P0, [R0+URZ], R3 ;  /* 0x00000003000075a7 */ /* 0x0022a400080011ff */
[----:B--2---:R-:W-:Y:S05]  /*98b0*/  @!P0 NANOSLEEP.SYNCS 0x989680 ;  /* 0x009896800000895d */ /* 0x004fea0003900000 */
[----:B------:R-:W2:Y:S02]  /*98c0*/  @!P0 SYNCS.PHASECHK.TRANS64 P0, [R0+URZ], R3 ;  /* 0x00000003000085a7 */ /* 0x000ea400080010ff */
[----:B--2---:R-:W-:Y:S05]  /*98d0*/  @!P0 BRA `(.L_x_204) ;  /* 0xfffffffc00f08947 */ /* 0x004fea000383ffff */
[----:B------:R-:W-:Y:S05]  /*98e0*/  BRA `(.L_x_205) ;  /* 0xffffff9c00bc7947 */ /* 0x000fea000383ffff */
.L_x_68:
[----:B----4-:R-:W-:-:S07]  /*98f0*/  MOV R0, UR5 ;  /* 0x0000000500007c02 */ /* 0x010fce0008000f00 */
.L_x_206:
[----:B-1----:R1:W2:Y:S02]  /*9900*/  SYNCS.PHASECHK.TRANS64.TRYWAIT P0, [R0+URZ], R3 ;  /* 0x00000003000075a7 */ /* 0x0022a400080011ff */
[----:B--2---:R-:W-:Y:S05]  /*9910*/  @!P0 NANOSLEEP.SYNCS 0x989680 ;  /* 0x009896800000895d */ /* 0x004fea0003900000 */
[----:B------:R-:W2:Y:S02]  /*9920*/  @!P0 SYNCS.PHASECHK.TRANS64 P0, [R0+URZ], R3 ;  /* 0x00000003000085a7 */ /* 0x000ea400080010ff */
[----:B--2---:R-:W-:Y:S05]  /*9930*/  @!P0 BRA `(.L_x_206) ;  /* 0xfffffffc00f08947 */ /* 0x004fea000383ffff */
[----:B------:R-:W-:Y:S05]  /*9940*/  BRA `(.L_x_207) ;  /* 0xffffff9c00c87947 */ /* 0x000fea000383ffff */
.L_x_69:
[----:B----4-:R-:W-:-:S07]  /*9950*/  MOV R0, UR5 ;  /* 0x0000000500007c02 */ /* 0x010fce0008000f00 */
.L_x_208:
[----:B-1----:R1:W2:Y:S02]  /*9960*/  SYNCS.PHASECHK.TRANS64.TRYWAIT P0, [R0+URZ], R3 ;  /* 0x00000003000075a7 */ /* 0x0022a400080011ff */
[----:B--2---:R-:W-:Y:S05]  /*9970*/  @!P0 NANOSLEEP.SYNCS 0x989680 ;  /* 0x009896800000895d */ /* 0x004fea0003900000 */
[----:B------:R-:W2:Y:S02]  /*9980*/  @!P0 SYNCS.PHASECHK.TRANS64 P0, [R0+URZ], R3 ;  /* 0x00000003000085a7 */ /* 0x000ea400080010ff */
[----:B--2---:R-:W-:Y:S05]  /*9990*/  @!P0 BRA `(.L_x_208) ;  /* 0xfffffffc00f08947 */ /* 0x004fea000383ffff */
[----:B------:R-:W-:Y:S05]  /*99a0*/  BRA `(.L_x_209) ;  /* 0xffffff9c00d47947 */ /* 0x000fea000383ffff */
.L_x_70:
[----:B----4-:R-:W-:-:S07]  /*99b0*/  MOV R0, UR5 ;  /* 0x0000000500007c02 */ /* 0x010fce0008000f00 */
.L_x_210:
[----:B-1----:R1:W2:Y:S02]  /*99c0*/  SYNCS.PHASECHK.TRANS64.TRYWAIT P0, [R0+URZ], R3 ;  /* 0x00000003000075a7 */ /* 0x0022a400080011ff */
[----:B--2---:R-:W-:Y:S05]  /*99d0*/  @!P0 NANOSLEEP.SYNCS 0x989680 ;  /* 0x009896800000895d */ /* 0x004fea0003900000 */
[----:B------:R-:W2:Y:S02]  /*99e0*/  @!P0 SYNCS.PHASECHK.TRANS64 P0, [R0+URZ], R3 ;  /* 0x00000003000085a7 */ /* 0x000ea400080010ff */
[----:B--2---:R-:W-:Y:S05]  /*99f0*/  @!P0 BRA `(.L_x_210) ;  /* 0xfffffffc00f08947 */ /* 0x004fea000383ffff */
[----:B------:R-:W-:Y:S05]  /*9a00*/  BRA `(.L_x_211) ;  /* 0xffffff9c00e07947 */ /* 0x000fea000383ffff */
.L_x_73:
[----:B-1----:R1:W2:Y:S02]  /*9a10*/  SYNCS.PHASECHK.TRANS64.TRYWAIT P0, [R0+URZ+0x2c0], R4 ;  /* 0x0002c004000075a7 */ /* 0x0022a400080011ff */
[----:B--2---:R-:W-:Y:S05]  /*9a20*/  @!P0 NANOSLEEP.SYNCS 0x989680 ;  /* 0x009896800000895d */ /* 0x004fea0003900000 */
[----:B------:R-:W2:Y:S02]  /*9a30*/  @!P0 SYNCS.PHASECHK.TRANS64 P0, [R0+URZ+0x2c0], R4 ;  /* 0x0002c004000085a7 */ /* 0x000ea400080010ff */
[----:B--2---:R-:W-:Y:S05]  /*9a40*/  @!P0 BRA `(.L_x_73) ;  /* 0xfffffffc00f08947 */ /* 0x004fea000383ffff */
[----:B------:R-:W-:Y:S05]  /*9a50*/  BRA `(.L_x_212) ;  /* 0xffffffa0003c7947 */ /* 0x000fea000383ffff */
.L_x_74:
[----:B------:R-:W-:-:S07]  /*9a60*/  MOV R0, UR5 ;  /* 0x0000000500007c02 */ /* 0x000fce0008000f00 */
.L_x_213:
[----:B-1----:R1:W2:Y:S02]  /*9a70*/  SYNCS.PHASECHK.TRANS64.TRYWAIT P0, [R0+URZ+0x270], R5 ;  /* 0x00027005000075a7 */ /* 0x0022a400080011ff */
[----:B--2---:R-:W-:Y:S05]  /*9a80*/  @!P0 NANOSLEEP.SYNCS 0x989680 ;  /* 0x009896800000895d */ /* 0x004fea0003900000 */
[----:B------:R-:W2:Y:S02]  /*9a90*/  @!P0 SYNCS.PHASECHK.TRANS64 P0, [R0+URZ+0x270], R5 ;  /* 0x00027005000085a7 */ /* 0x000ea400080010ff */
[----:B--2---:R-:W-:Y:S05]  /*9aa0*/  @!P0 BRA `(.L_x_213) ;  /* 0xfffffffc00f08947 */ /* 0x004fea000383ffff */
[----:B------:R-:W-:Y:S05]  /*9ab0*/  BRA `(.L_x_214) ;  /* 0xffffffa0004c7947 */ /* 0x000fea000383ffff */
.L_x_75:
[----:B-1----:R1:W2:Y:S02]  /*9ac0*/  SYNCS.PHASECHK.TRANS64.TRYWAIT P1, [R0+URZ+0x260], R4 ;  /* 0x00026004000075a7 */ /* 0x0022a400080211ff */
[----:B--2---:R-:W-:Y:S05]  /*9ad0*/  @!P1 NANOSLEEP.SYNCS 0x989680 ;  /* 0x009896800000995d */ /* 0x004fea0003900000 */
[----:B------:R-:W2:Y:S02]  /*9ae0*/  @!P1 SYNCS.PHASECHK.TRANS64 P1, [R0+URZ+0x260], R4 ;  /* 0x00026004000095a7 */ /* 0x000ea400080210ff */
[----:B--2---:R-:W-:Y:S05]  /*9af0*/  @!P1 BRA `(.L_x_75) ;  /* 0xfffffffc00f09947 */ /* 0x004fea000383ffff */
[----:B------:R-:W-:Y:S05]  /*9b00*/  BRA `(.L_x_215) ;  /* 0xffffffa0007c7947 */ /* 0x000fea000383ffff */
.L_x_78:
[----:B------:R-:W-:-:S07]  /*9b10*/  MOV R0, UR5 ;  /* 0x0000000500007c02 */ /* 0x000fce0008000f00 */
.L_x_216:
[----:B-1----:R1:W2:Y:S02]  /*9b20*/  SYNCS.PHASECHK.TRANS64.TRYWAIT P0, [R0+URZ+0x270], R2 ;  /* 0x00027002000075a7 */ /* 0x0022a400080011ff */
[----:B--2---:R-:W-:Y:S05]  /*9b30*/  @!P0 NANOSLEEP.SYNCS 0x989680 ;  /* 0x009896800000895d */ /* 0x004fea0003900000 */
[----:B------:R-:W2:Y:S02]  /*9b40*/  @!P0 SYNCS.PHASECHK.TRANS64 P0, [R0+URZ+0x270], R2 ;  /* 0x00027002000085a7 */ /* 0x000ea400080010ff */
[----:B--2---:R-:W-:Y:S05]  /*9b50*/  @!P0 BRA `(.L_x_216) ;  /* 0xfffffffc00f08947 */ /* 0x004fea000383ffff */
[----:B------:R-:W-:Y:S05]  /*9b60*/  BRA `(.L_x_77) ;  /* 0xffffffa000d07947 */ /* 0x000fea000383ffff */
.L_x_85:
[----:B-1----:R1:W2:Y:S02]  /*9b70*/  SYNCS.PHASECHK.TRANS64.TRYWAIT P1, [R0+URZ+0x260], R2 ;  /* 0x00026002000075a7 */ /* 0x0022a400080211ff */
[----:B--2---:R-:W-:Y:S05]  /*9b80*/  @!P1 NANOSLEEP.SYNCS 0x989680 ;  /* 0x009896800000995d */ /* 0x004fea0003900000 */
[----:B------:R-:W2:Y:S02]  /*9b90*/  @!P1 SYNCS.PHASECHK.TRANS64 P1, [R0+URZ+0x260], R2 ;  /* 0x00026002000095a7 */ /* 0x000ea400080210ff */
[----:B--2---:R-:W-:Y:S05]  /*9ba0*/  @!P1 BRA `(.L_x_85) ;  /* 0xfffffffc00f09947 */ /* 0x004fea000383ffff */
[----:B------:R-:W-:Y:S05]  /*9bb0*/  BRA `(.L_x_217) ;  /* 0xffffffa800287947 */ /* 0x000fea000383ffff */
.L_x_86:
[----:B------:R-:W-:-:S07]  /*9bc0*/  MOV R2, UR14 ;  /* 0x0000000e00027c02 */ /* 0x000fce0008000f00 */
.L_x_218:
[----:B-1----:R1:W2:Y:S02]  /*9bd0*/  SYNCS.PHASECHK.TRANS64.TRYWAIT P0, [R2+URZ+0x2a0], R0 ;  /* 0x0002a000020075a7 */ /* 0x0022a400080011ff */
[----:B--2---:R-:W-:Y:S05]  /*9be0*/  @!P0 NANOSLEEP.SYNCS 0x989680 ;  /* 0x009896800000895d */ /* 0x004fea0003900000 */
[----:B------:R-:W2:Y:S02]  /*9bf0*/  @!P0 SYNCS.PHASECHK.TRANS64 P0, [R2+URZ+0x2a0], R0 ;  /* 0x0002a000020085a7 */ /* 0x000ea400080010ff */
[----:B--2---:R-:W-:Y:S05]  /*9c00*/  @!P0 BRA `(.L_x_218) ;  /* 0xfffffffc00f08947 */ /* 0x004fea000383ffff */
[----:B------:R-:W-:Y:S05]  /*9c10*/  BRA `(.L_x_219) ;  /* 0xffffffa8005c7947 */ /* 0x000fea000383ffff */
.L_x_89:
[----:B------:R-:W-:Y:S07]  /*9c20*/  MOV R0, UR7 ;  /* 0x0000000700007c02 */ /* 0x000fee0008000f00 */
.L_x_220:
[----:B-1----:R1:W2:Y:S02]  /*9c30*/  SYNCS.PHASECHK.TRANS64.TRYWAIT P0, [R0+URZ], R2 ;  /* 0x00000002000075a7 */ /* 0x0022a400080011ff */
[----:B--2---:R-:W-:Y:S05]  /*9c40*/  @!P0 NANOSLEEP.SYNCS 0x989680 ;  /* 0x009896800000895d */ /* 0x004fea0003900000 */
[----:B------:R-:W2:Y:S02]  /*9c50*/  @!P0 SYNCS.PHASECHK.TRANS64 P0, [R0+URZ], R2 ;  /* 0x00000002000085a7 */ /* 0x000ea400080010ff */
[----:B--2---:R-:W-:Y:S05]  /*9c60*/  @!P0 BRA `(.L_x_220) ;  /* 0xfffffffc00f08947 */ /* 0x004fea000383ffff */
[----:B------:R-:W-:Y:S05]  /*9c70*/  BRA `(.L_x_88) ;  /* 0xffffffa800907947 */ /* 0x000fea000383ffff */
.L_x_92:
[----:B------:R-:W-:-:S07]  /*9c80*/  MOV R0, UR5 ;  /* 0x0000000500007c02 */ /* 0x000fce0008000f00 */
.L_x_221:
[----:B--2---:R2:W3:Y:S02]  /*9c90*/  SYNCS.PHASECHK.TRANS64.TRYWAIT P0, [R0+URZ], R2 ;  /* 0x00000002000075a7 */ /* 0x0044e400080011ff */
[----:B---3--:R-:W-:Y:S05]  /*9ca0*/  @!P0 NANOSLEEP.SYNCS 0x989680 ;  /* 0x009896800000895d */ /* 0x008fea0003900000 */
[----:B------:R-:W3:Y:S02]  /*9cb0*/  @!P0 SYNCS.PHASECHK.TRANS64 P0, [R0+URZ], R2 ;  /* 0x00000002000085a7 */ /* 0x000ee400080010ff */
[----:B---3--:R-:W-:Y:S05]  /*9cc0*/  @!P0 BRA `(.L_x_221) ;  /* 0xfffffffc00f08947 */ /* 0x008fea000383ffff */
[----:B------:R-:W-:Y:S05]  /*9cd0*/  BRA `(.L_x_222) ;  /* 0xffffffac00307947 */ /* 0x000fea000383ffff */
.L_x_93:
[----:B------:R-:W-:-:S07]  /*9ce0*/  MOV R0, UR5 ;  /* 0x0000000500007c02 */ /* 0x000fce0008000f00 */
.L_x_223:
[----:B--2---:R2:W3:Y:S02]  /*9cf0*/  SYNCS.PHASECHK.TRANS64.TRYWAIT P0, [R0+URZ], R3 ;  /* 0x00000003000075a7 */ /* 0x0044e400080011ff */
[----:B---3--:R-:W-:Y:S05]  /*9d00*/  @!P0 NANOSLEEP.SYNCS 0x989680 ;  /* 0x009896800000895d */ /* 0x008fea0003900000 */
[----:B------:R-:W3:Y:S02]  /*9d10*/  @!P0 SYNCS.PHASECHK.TRANS64 P0, [R0+URZ], R3 ;  /* 0x00000003000085a7 */ /* 0x000ee400080010ff */
[----:B---3--:R-:W-:Y:S05]  /*9d20*/  @!P0 BRA `(.L_x_223) ;  /* 0xfffffffc00f08947 */ /* 0x008fea000383ffff */
[----:B------:R-:W-:Y:S05]  /*9d30*/  BRA `(.L_x_224) ;  /* 0xffffffac003c7947 */ /* 0x000fea000383ffff */
.L_x_94:
[----:B------:R-:W-:-:S07]  /*9d40*/  MOV R0, UR5 ;  /* 0x0000000500007c02 */ /* 0x000fce0008000f00 */
.L_x_225:
[----:B--2---:R2:W3:Y:S02]  /*9d50*/  SYNCS.PHASECHK.TRANS64.TRYWAIT P0, [R0+URZ], R3 ;  /* 0x00000003000075a7 */ /* 0x0044e400080011ff */
[----:B---3--:R-:W-:Y:S05]  /*9d60*/  @!P0 NANOSLEEP.SYNCS 0x989680 ;  /* 0x009896800000895d */ /* 0x008fea0003900000 */
[----:B------:R-:W3:Y:S02]  /*9d70*/  @!P0 SYNCS.PHASECHK.TRANS64 P0, [R0+URZ], R3 ;  /* 0x00000003000085a7 */ /* 0x000ee400080010ff */
[----:B---3--:R-:W-:Y:S05]  /*9d80*/  @!P0 BRA `(.L_x_225) ;  /* 0xfffffffc00f08947 */ /* 0x008fea000383ffff */
[----:B------:R-:W-:Y:S05]  /*9d90*/  BRA `(.L_x_226) ;  /* 0xffffffac00487947 */ /* 0x000fea000383ffff */
.L_x_95:
[----:B--2---:R-:W-:-:S07]  /*9da0*/  MOV R0, UR6 ;  /* 0x0000000600007c02 */ /* 0x004fce0008000f00 */
.L_x_227:
[----:B--2---:R2:W3:Y:S02]  /*9db0*/  SYNCS.PHASECHK.TRANS64.TRYWAIT P0, [R0+URZ], R2 ;  /* 0x00000002000075a7 */ /* 0x0044e400080011ff */
[----:B---3--:R-:W-:Y:S05]  /*9dc0*/  @!P0 NANOSLEEP.SYNCS 0x989680 ;  /* 0x009896800000895d */ /* 0x008fea0003900000 */
[----:B------:R-:W3:Y:S02]  /*9dd0*/  @!P0 SYNCS.PHASECHK.TRANS64 P0, [R0+URZ], R2 ;  /* 0x00000002000085a7 */ /* 0x000ee400080010ff */
[----:B---3--:R-:W-:Y:S05]  /*9de0*/  @!P0 BRA `(.L_x_227) ;  /* 0xfffffffc00f08947 */ /* 0x008fea000383ffff */
[----:B------:R-:W-:Y:S05]  /*9df0*/  BRA `(.L_x_228) ;  /* 0xffffffac00547947 */ /* 0x000fea000383ffff */
.L_x_100:
[----:B--2---:R2:W3:Y:S02]  /*9e00*/  SYNCS.PHASECHK.TRANS64.TRYWAIT P0, [R0+URZ+0x260], R2 ;  /* 0x00026002000075a7 */ /* 0x0044e400080011ff */
[----:B---3--:R-:W-:Y:S05]  /*9e10*/  @!P0 NANOSLEEP.SYNCS 0x989680 ;  /* 0x009896800000895d */ /* 0x008fea0003900000 */
[----:B------:R-:W3:Y:S02]  /*9e20*/  @!P0 SYNCS.PHASECHK.TRANS64 P0, [R0+URZ+0x260], R2 ;  /* 0x00026002000085a7 */ /* 0x000ee400080010ff */
[----:B---3--:R-:W-:Y:S05]  /*9e30*/  @!P0 BRA `(.L_x_100) ;  /* 0xfffffffc00f08947 */ /* 0x008fea000383ffff */
[----:B------:R-:W-:Y:S05]  /*9e40*/  BRA `(.L_x_229) ;  /* 0xffffffb000507947 */ /* 0x000fea000383ffff */
.L_x_103:
[----:B------:R-:W-:Y:S07]  /*9e50*/  MOV R0, UR4 ;  /* 0x0000000400007c02 */ /* 0x000fee0008000f00 */
.L_x_230:
[----:B--2---:R2:W3:Y:S02]  /*9e60*/  SYNCS.PHASECHK.TRANS64.TRYWAIT P0, [R0+URZ+0x258], R2 ;  /* 0x00025802000075a7 */ /* 0x0044e400080011ff */
[----:B---3--:R-:W-:Y:S05]  /*9e70*/  @!P0 NANOSLEEP.SYNCS 0x989680 ;  /* 0x009896800000895d */ /* 0x008fea0003900000 */
[----:B------:R-:W3:Y:S02]  /*9e80*/  @!P0 SYNCS.PHASECHK.TRANS64 P0, [R0+URZ+0x258], R2 ;  /* 0x00025802000085a7 */ /* 0x000ee400080010ff */
[----:B---3--:R-:W-:Y:S05]  /*9e90*/  @!P0 BRA `(.L_x_230) ;  /* 0xfffffffc00f08947 */ /* 0x008fea000383ffff */
[----:B------:R-:W-:Y:S05]  /*9ea0*/  BRA `(.L_x_102) ;  /* 0xffffffb400387947 */ /* 0x000fea000383ffff */
.L_x_106:
[----:B------:R-:W-:Y:S07]  /*9eb0*/  MOV R0, UR13 ;  /* 0x0000000d00007c02 */ /* 0x000fee0008000f00 */
.L_x_231:
[----:B-1----:R1:W2:Y:S02]  /*9ec0*/  SYNCS.PHASECHK.TRANS64.TRYWAIT P3, [R0+URZ+0x240], R30 ;  /* 0x0002401e000075a7 */ /* 0x0022a400080611ff */
[----:B--2---:R-:W-:Y:S05]  /*9ed0*/  @!P3 NANOSLEEP.SYNCS 0x989680 ;  /* 0x009896800000b95d */ /* 0x004fea0003900000 */
[----:B------:R-:W2:Y:S02]  /*9ee0*/  @!P3 SYNCS.PHASECHK.TRANS64 P3, [R0+URZ+0x240], R30 ;  /* 0x0002401e0000b5a7 */ /* 0x000ea400080610ff */
[----:B--2---:R-:W-:Y:S05]  /*9ef0*/  @!P3 BRA `(.L_x_231) ;  /* 0xfffffffc00f0b947 */ /* 0x004fea000383ffff */
[----:B------:R-:W-:Y:S05]  /*9f00*/  BRA `(.L_x_232) ;  /* 0xffffffb400d47947 */ /* 0x000fea000383ffff */
.L_x_108:
[----:B------:R-:W-:-:S07]  /*9f10*/  MOV R0, UR4 ;  /* 0x0000000400007c02 */ /* 0x000fce0008000f00 */
.L_x_233:
[----:B-1----:R1:W2:Y:S02]  /*9f20*/  SYNCS.PHASECHK.TRANS64.TRYWAIT P0, [R0+URZ], R2 ;  /* 0x00000002000075a7 */ /* 0x0022a400080011ff */
[----:B--2---:R-:W-:Y:S05]  /*9f30*/  @!P0 NANOSLEEP.SYNCS 0x989680 ;  /* 0x009896800000895d */ /* 0x004fea0003900000 */
[----:B------:R-:W2:Y:S02]  /*9f40*/  @!P0 SYNCS.PHASECHK.TRANS64 P0, [R0+URZ], R2 ;  /* 0x00000002000085a7 */ /* 0x000ea400080010ff */
[----:B--2---:R-:W-:Y:S05]  /*9f50*/  @!P0 BRA `(.L_x_233) ;  /* 0xfffffffc00f08947 */ /* 0x004fea000383ffff */
[----:B------:R-:W-:Y:S05]  /*9f60*/  BRA `(.L_x_234) ;  /* 0xffffffbc00107947 */ /* 0x000fea000383ffff */
.L_x_110:
[----:B--2---:R2:W4:Y:S02]  /*9f70*/  SYNCS.PHASECHK.TRANS64.TRYWAIT P0, [R0+URZ+0x260], R2 ;  /* 0x00026002000075a7 */ /* 0x00452400080011ff */
[----:B----4-:R-:W-:Y:S05]  /*9f80*/  @!P0 NANOSLEEP.SYNCS 0x989680 ;  /* 0x009896800000895d */ /* 0x010fea0003900000 */
[----:B------:R-:W4:Y:S02]  /*9f90*/  @!P0 SYNCS.PHASECHK.TRANS64 P0, [R0+URZ+0x260], R2 ;  /* 0x00026002000085a7 */ /* 0x000f2400080010ff */
[----:B----4-:R-:W-:Y:S05]  /*9fa0*/  @!P0 BRA `(.L_x_110) ;  /* 0xfffffffc00f08947 */ /* 0x010fea000383ffff */
[----:B------:R-:W-:Y:S05]  /*9fb0*/  BRA `(.L_x_235) ;  /* 0xffffffbc00f47947 */ /* 0x000fea000383ffff */
.L_x_120:
[----:B-1----:R1:W2:Y:S02]  /*9fc0*/  SYNCS.PHASECHK.TRANS64.TRYWAIT P0, [R0+URZ+0x230], R2 ;  /* 0x00023002000075a7 */ /* 0x0022a400080011ff */
[----:B--2---:R-:W-:Y:S05]  /*9fd0*/  @!P0 NANOSLEEP.SYNCS 0x989680 ;  /* 0x009896800000895d */ /* 0x004fea0003900000 */
[----:B------:R-:W2:Y:S02]  /*9fe0*/  @!P0 SYNCS.PHASECHK.TRANS64 P0, [R0+URZ+0x230], R2 ;  /* 0x00023002000085a7 */ /* 0x000ea400080010ff */
[----:B--2---:R-:W-:Y:S05]  /*9ff0*/  @!P0 BRA `(.L_x_120) ;  /* 0xfffffffc00f08947 */ /* 0x004fea000383ffff */
[----:B------:R-:W-:Y:S05]  /*a000*/  BRA `(.L_x_119) ;  /* 0xffffffc800dc7947 */ /* 0x000fea000383ffff */
.L_x_122:
[----:B-1----:R1:W4:Y:S02]  /*a010*/  SYNCS.PHASECHK.TRANS64.TRYWAIT P1, [R17+URZ+0x280], R3 ;  /* 0x00028003110075a7 */ /* 0x00232400080211ff */
[----:B----4-:R-:W-:Y:S05]  /*a020*/  @!P1 NANOSLEEP.SYNCS 0x989680 ;  /* 0x009896800000995d */ /* 0x010fea0003900000 */
[----:B------:R-:W4:Y:S02]  /*a030*/  @!P1 SYNCS.PHASECHK.TRANS64 P1, [R17+URZ+0x280], R3 ;  /* 0x00028003110095a7 */ /* 0x000f2400080210ff */
[----:B----4-:R-:W-:Y:S05]  /*a040*/  @!P1 BRA `(.L_x_122) ;  /* 0xfffffffc00f09947 */ /* 0x010fea000383ffff */
[----:B------:R-:W-:Y:S05]  /*a050*/  BRA `(.L_x_121) ;  /* 0xffffffcc00647947 */ /* 0x000fea000383ffff */
        .weak           $__internal_0_$__cuda_sm10x_tcgen05_guardrail_trap_col_being_dealloced_not_returned_by_alloc
        .type           $__internal_0_$__cuda_sm10x_tcgen05_guardrail_trap_col_being_dealloced_not_returned_by_alloc,@function
        .size           $__internal_0_$__cuda_sm10x_tcgen05_guardrail_trap_col_being_dealloced_not_returned_by_alloc,($__internal_1_$__cuda_sm10x_tcgen05_guardrail_trap_phase_invalid_during_alloc - $__internal_0_$__cuda_sm10x_tcgen05_guardrail_trap_col_being_dealloced_not_returned_by_alloc)
$__internal_0_$__cuda_sm10x_tcgen05_guardrail_trap_col_being_dealloced_not_returned_by_alloc:
[----:B------:R-:W-:Y:S05]  /*a060*/  BPT.TRAP 0x1 ;  /* 0x000000040000795c */ /* 0x000fea0000300000 */
[----:B------:R-:W-:-:S04]  /*a070*/  HFMA2 R3, -RZ, RZ, 0, 0 ;  /* 0x00000000ff037431 */ /* 0x000fc800000001ff */
[----:B------:R-:W-:Y:S05]  /*a080*/  RET.REL.NODEC R2 `(_ZN7cutlass13device_kernelINS_4gemm6kernel13GemmUniversalIN4cute5tupleIJiiiiEEENS1_10collective13CollectiveMmaINS1_35MainloopSm100TmaUmmaWarpSpecializedILi35ELi2ELi4ENS5_IJNS4_1CILi1EEESB_SB_EEEEENS5_IJNSA_ILi64EEENSA_ILi112EEENSA_ILi16EEEEEENS_10bfloat16_tENS5_IJlSB_lEEESI_SJ_NS4_8TiledMMAINS4_8MMA_AtomIJNS4_20SM100_MMA_F16BF16_SSISI_SI_fLi64ELi112ELNS4_4UMMA5MajorE0ELSO_0ELNSN_7ScaleInE0ELSP_0EEEEEENS4_6LayoutISC_NS5_IJNSA_ILi0EEEST_ST_EEEEENS5_IJNS4_10UnderscoreESW_SW_EEEEENS4_13SM90_TMA_LOADENS4_14ComposedLayoutINS4_7SwizzleILi1ELi4ELi3EEENS4_18smem_ptr_flag_bitsILi16EEENSS_INS5_IJNSA_ILi8EEESG_EEENS5_IJSG_SB_EEEEEEEvNS4_8identityESZ_S19_vS1A_EENS_8epilogue10collective18CollectiveEpilogueINS1C_23Sm100TmaWarpSpecializedILi2ELi1ELi56ELb1ELb0EEEJSH_NS5_IJNSS_ISE_SB_EENSS_ISF_SB_EEEEESI_SJ_SI_SJ_NS1C_6fusion15FusionCallbacksIS1G_NS1K_17LinearCombinationISI_fSI_fLNS_15FloatRoundStyleE2EEESH_S1J_JEEENS4_5SM1004TMEM4LOAD26SM100_TMEM_LOAD_16dp256b2xESZ_S19_NS4_17SM75_U32x4_LDSM_NENS4_14SM90_TMA_STOREES19_NS4_17SM90_U32x4_STSM_NENS4_39AutoVectorizingCopyWithAssumedAlignmentILi128EEEEEEvvEEEEvNT_6ParamsE) ;  /* 0xffffff5c02dc7950 */ /* 0x000fea0003c3ffff */
        .weak           $__internal_1_$__cuda_sm10x_tcgen05_guardrail_trap_phase_invalid_during_alloc
        .type           $__internal_1_$__cuda_sm10x_tcgen05_guardrail_trap_phase_invalid_during_alloc,@function
        .size           $__internal_1_$__cuda_sm10x_tcgen05_guardrail_trap_phase_invalid_during_alloc,($__internal_2_$__cuda_sm10x_tcgen05_guardrail_trap_unallocated_columns_being_dealloced - $__internal_1_$__cuda_sm10x_tcgen05_guardrail_trap_phase_invalid_during_alloc)
$__internal_1_$__cuda_sm10x_tcgen05_guardrail_trap_phase_invalid_during_alloc:
[----:B------:R-:W-:Y:S05]  /*a090*/  BPT.TRAP 0x1 ;  /* 0x000000040000795c */ /* 0x000fea0000300000 */
[----:B------:R-:W-:-:S04]  /*a0a0*/  MOV R3, 0x0 ;  /* 0x0000000000037802 */ /* 0x000fc80000000f00 */
[----:B------:R-:W-:Y:S05]  /*a0b0*/  RET.REL.NODEC R2 `(_ZN7cutlass13device_kernelINS_4gemm6kernel13GemmUniversalIN4cute5tupleIJiiiiEEENS1_10collective13CollectiveMmaINS1_35MainloopSm100TmaUmmaWarpSpecializedILi35ELi2ELi4ENS5_IJNS4_1CILi1EEESB_SB_EEEEENS5_IJNSA_ILi64EEENSA_ILi112EEENSA_ILi16EEEEEENS_10bfloat16_tENS5_IJlSB_lEEESI_SJ_NS4_8TiledMMAINS4_8MMA_AtomIJNS4_20SM100_MMA_F16BF16_SSISI_SI_fLi64ELi112ELNS4_4UMMA5MajorE0ELSO_0ELNSN_7ScaleInE0ELSP_0EEEEEENS4_6LayoutISC_NS5_IJNSA_ILi0EEEST_ST_EEEEENS5_IJNS4_10UnderscoreESW_SW_EEEEENS4_13SM90_TMA_LOADENS4_14ComposedLayoutINS4_7SwizzleILi1ELi4ELi3EEENS4_18smem_ptr_flag_bitsILi16EEENSS_INS5_IJNSA_ILi8EEESG_EEENS5_IJSG_SB_EEEEEEEvNS4_8identityESZ_S19_vS1A_EENS_8epilogue10collective18CollectiveEpilogueINS1C_23Sm100TmaWarpSpecializedILi2ELi1ELi56ELb1ELb0EEEJSH_NS5_IJNSS_ISE_SB_EENSS_ISF_SB_EEEEESI_SJ_SI_SJ_NS1C_6fusion15FusionCallbacksIS1G_NS1K_17LinearCombinationISI_fSI_fLNS_15FloatRoundStyleE2EEESH_S1J_JEEENS4_5SM1004TMEM4LOAD26SM100_TMEM_LOAD_16dp256b2xESZ_S19_NS4_17SM75_U32x4_LDSM_NENS4_14SM90_TMA_STOREES19_NS4_17SM90_U32x4_STSM_NENS4_39AutoVectorizingCopyWithAssumedAlignmentILi128EEEEEEvvEEEEvNT_6ParamsE) ;  /* 0xffffff5c02d07950 */ /* 0x000fea0003c3ffff */
        .weak           $__internal_2_$__cuda_sm10x_tcgen05_guardrail_trap_unallocated_columns_being_dealloced
        .type           $__internal_2_$__cuda_sm10x_tcgen05_guardrail_trap_unallocated_columns_being_dealloced,@function
        .size           $__internal_2_$__cuda_sm10x_tcgen05_guardrail_trap_unallocated_columns_being_dealloced,(.L_x_237 - $__internal_2_$__cuda_sm10x_tcgen05_guardrail_trap_unallocated_columns_being_dealloced)
$__internal_2_$__cuda_sm10x_tcgen05_guardrail_trap_unallocated_columns_being_dealloced:
[----:B------:R-:W-:Y:S05]  /*a0c0*/  BPT.TRAP 0x1 ;  /* 0x000000040000795c */ /* 0x000fea0000300000 */
[----:B------:R-:W-:-:S04]  /*a0d0*/  HFMA2 R3, -RZ, RZ, 0, 0 ;  /* 0x00000000ff037431 */ /* 0x000fc800000001ff */
[----:B------:R-:W-:Y:S05]  /*a0e0*/  RET.REL.NODEC R2 `(_ZN7cutlass13device_kernelINS_4gemm6kernel13GemmUniversalIN4cute5tupleIJiiiiEEENS1_10collective13CollectiveMmaINS1_35MainloopSm100TmaUmmaWarpSpecializedILi35ELi2ELi4ENS5_IJNS4_1CILi1EEESB_SB_EEEEENS5_IJNSA_ILi64EEENSA_ILi112EEENSA_ILi16EEEEEENS_10bfloat16_tENS5_IJlSB_lEEESI_SJ_NS4_8TiledMMAINS4_8MMA_AtomIJNS4_20SM100_MMA_F16BF16_SSISI_SI_fLi64ELi112ELNS4_4UMMA5MajorE0ELSO_0ELNSN_7ScaleInE0ELSP_0EEEEEENS4_6LayoutISC_NS5_IJNSA_ILi0EEEST_ST_EEEEENS5_IJNS4_10UnderscoreESW_SW_EEEEENS4_13SM90_TMA_LOADENS4_14ComposedLayoutINS4_7SwizzleILi1ELi4ELi3EEENS4_18smem_ptr_flag_bitsILi16EEENSS_INS5_IJNSA_ILi8EEESG_EEENS5_IJSG_SB_EEEEEEEvNS4_8identityESZ_S19_vS1A_EENS_8epilogue10collective18CollectiveEpilogueINS1C_23Sm100TmaWarpSpecializedILi2ELi1ELi56ELb1ELb0EEEJSH_NS5_IJNSS_ISE_SB_EENSS_ISF_SB_EEEEESI_SJ_SI_SJ_NS1C_6fusion15FusionCallbacksIS1G_NS1K_17LinearCombinationISI_fSI_fLNS_15FloatRoundStyleE2EEESH_S1J_JEEENS4_5SM1004TMEM4LOAD26SM100_TMEM_LOAD_16dp256b2xESZ_S19_NS4_17SM75_U32x4_LDSM_NENS4_14SM90_TMA_STOREES19_NS4_17SM90_U32x4_STSM_NENS4_39AutoVectorizingCopyWithAssumedAlignmentILi128EEEEEEvvEEEEvNT_6ParamsE) ;  /* 0xffffff5c02c47950 */ /* 0x000fea0003c3ffff */
.L_x_236:
[----:B------:R-:W-:-:S00]  /*a0f0*/  BRA `(.L_x_236) ;  /* 0xfffffffc00fc7947 */ /* 0x000fc0000383ffff */
[----:B------:R-:W-:-:S00]  /*a100*/  NOP ;  /* 0x0000000000007918 */ /* 0x000fc00000000000 */
[----:B------:R-:W-:-:S00]  /*a110*/  NOP ;  /* 0x0000000000007918 */ /* 0x000fc00000000000 */
[----:B------:R-:W-:-:S00]  /*a120*/  NOP ;  /* 0x0000000000007918 */ /* 0x000fc00000000000 */
[----:B------:R-:W-:-:S00]  /*a130*/  NOP ;  /* 0x0000000000007918 */ /* 0x000fc00000000000 */
[----:B------:R-:W-:-:S00]  /*a140*/  NOP ;  /* 0x0000000000007918 */ /* 0x000fc00000000000 */
[----:B------:R-:W-:-:S00]  /*a150*/  NOP ;  /* 0x0000000000007918 */ /* 0x000fc00000000000 */
[----:B------:R-:W-:-:S00]  /*a160*/  NOP ;  /* 0x0000000000007918 */ /* 0x000fc00000000000 */
[----:B------:R-:W-:-:S00]  /*a170*/  NOP ;  /* 0x0000000000007918 */ /* 0x000fc00000000000 */
.L_x_237:


//--------------------- .nv.global.init           --------------------------
	.section	.nv.global.init,"aw",@progbits
.nv.global.init:
	.type		$str$27,@object
	.size		$str$27,($str$28 - $str$27)
$str$27:
        /*0000*/ 	.byte	0x28, 0x61, 0x64, 0x64, 0x72, 0x65, 0x73, 0x73, 0x20, 0x26, 0x20, 0x6d, 0x61, 0x73, 0x6b, 0x29
        /*0010*/ 	.byte	0x20, 0x3d, 0x3d, 0x20, 0x30, 0x00
	.type		$str$28,@object
	.size		$str$28,($str$26 - $str$28)
$str$28:
        /*0016*/ 	.byte	0x2f, 0x74, 0x6d, 0x70, 0x2f, 0x63, 0x75, 0x74, 0x6c, 0x61, 0x73, 0x73, 0x5f, 0x73, 0x77, 0x65
        /*0026*/ 	.byte	0x65, 0x70, 0x5f, 0x73, 0x72, 0x63, 0x2f, 0x69, 0x6e, 0x63, 0x6c, 0x75, 0x64, 0x65, 0x2f, 0x63
        /*0036*/ 	.byte	0x75, 0x74, 0x65, 0x2f, 0x70, 0x6f, 0x69, 0x6e, 0x74, 0x65, 0x72, 0x5f, 0x66, 0x6c, 0x61, 0x67
        /*0046*/ 	.byte	0x67, 0x65, 0x64, 0x2e, 0x68, 0x70, 0x70, 0x00
	.type		$str$26,@object
	.size		$str$26,($str$25 - $str$26)
$str$26:
        /*004e*/ 	.byte	0x2f, 0x74, 0x6d, 0x70, 0x2f, 0x63, 0x75, 0x74, 0x6c, 0x61, 0x73, 0x73, 0x5f, 0x73, 0x77, 0x65
        /*005e*/ 	.byte	0x65, 0x70, 0x5f, 0x73, 0x72, 0x63, 0x2f, 0x69, 0x6e, 0x63, 0x6c, 0x75, 0x64, 0x65, 0x2f, 0x63
        /*006e*/ 	.byte	0x75, 0x74, 0x65, 0x2f, 0x61, 0x74, 0x6f, 0x6d, 0x2f, 0x63, 0x6f, 0x70, 0x79, 0x5f, 0x74, 0x72
        /*007e*/ 	.byte	0x61, 0x69, 0x74, 0x73, 0x5f, 0x73, 0x6d, 0x31, 0x30, 0x30, 0x2e, 0x68, 0x70, 0x70, 0x00
	.type		$str$25,@object
	.size		$str$25,(__unnamed_1 - $str$25)
$str$25:
        /*008d*/ 	.byte	0x28, 0x28, 0x75, 0x69, 0x6e, 0x74, 0x33, 0x32, 0x5f, 0x74, 0x28, 0x74, 0x68, 0x72, 0x65, 0x61
        /*009d*/ 	.byte	0x64, 0x49, 0x64, 0x78, 0x2e, 0x78, 0x29, 0x20, 0x2f, 0x20, 0x33, 0x32, 0x29, 0x20, 0x25, 0x20
        /*00ad*/ 	.byte	0x34, 0x29, 0x20, 0x3d, 0x3d, 0x20, 0x28, 0x28, 0x28, 0x74, 0x6d, 0x65, 0x6d, 0x5f, 0x61, 0x64
        /*00bd*/ 	.byte	0x64, 0x72, 0x20, 0x3e, 0x3e, 0x20, 0x31, 0x36, 0x29, 0x20, 0x2f, 0x20, 0x33, 0x32, 0x29, 0x20
        /*00cd*/ 	.byte	0x25, 0x20, 0x34, 0x29, 0x00
	.type		__unnamed_1,@object
	.size		__unnamed_1,(__unnamed_2 - __unnamed_1)
__unnamed_1:
        /*00d2*/ 	.byte	0x61, 0x75, 0x74, 0x6f, 0x20, 0x63, 0x75, 0x74, 0x65, 0x3a, 0x3a, 0x61, 0x73, 0x5f, 0x70, 0x6f
        /* <DEDUP_REMOVED lines=24> */
        /*0262*/ 	.byte	0x43, 0x3c, 0x37, 0x31, 0x36, 0x38, 0x3e, 0x3e, 0x3e, 0x3e, 0x5d, 0x00
	.type		__unnamed_2,@object
	.size		__unnamed_2,(.L_2 - __unnamed_2)
__unnamed_2:
        /* <DEDUP_REMOVED lines=42> */
        /*050e*/ 	.byte	0x3e, 0x5d, 0x00
.L_2:


//--------------------- .nv.shared._ZN7cutlass13device_kernelINS_4gemm6kernel13GemmUniversalIN4cute5tupleIJiiiiEEENS1_10collective13CollectiveMmaINS1_35MainloopSm100TmaUmmaWarpSpecializedILi35ELi2ELi4ENS5_IJNS4_1CILi1EEESB_SB_EEEEENS5_IJNSA_ILi64EEENSA_ILi112EEENSA_ILi16EEEEEENS_10bfloat16_tENS5_IJlSB_lEEESI_SJ_NS4_8TiledMMAINS4_8MMA_AtomIJNS4_20SM100_MMA_F16BF16_SSISI_SI_fLi64ELi112ELNS4_4UMMA5MajorE0ELSO_0ELNSN_7ScaleInE0ELSP_0EEEEEENS4_6LayoutISC_NS5_IJNSA_ILi0EEEST_ST_EEEEENS5_IJNS4_10UnderscoreESW_SW_EEEEENS4_13SM90_TMA_LOADENS4_14ComposedLayoutINS4_7SwizzleILi1ELi4ELi3EEENS4_18smem_ptr_flag_bitsILi16EEENSS_INS5_IJNSA_ILi8EEESG_EEENS5_IJSG_SB_EEEEEEEvNS4_8identityESZ_S19_vS1A_EENS_8epilogue10collective18CollectiveEpilogueINS1C_23Sm100TmaWarpSpecializedILi2ELi1ELi56ELb1ELb0EEEJSH_NS5_IJNSS_ISE_SB_EENSS_ISF_SB_EEEEESI_SJ_SI_SJ_NS1C_6fusion15FusionCallbacksIS1G_NS1K_17LinearCombinationISI_fSI_fLNS_15FloatRoundStyleE2EEESH_S1J_JEEENS4_5SM1004TMEM4LOAD26SM100_TMEM_LOAD_16dp256b2xESZ_S19_NS4_17SM75_U32x4_LDSM_NENS4_14SM90_TMA_STOREES19_NS4_17SM90_U32x4_STSM_NENS4_39AutoVectorizingCopyWithAssumedAlignmentILi128EEEEEEvvEEEEvNT_6ParamsE --------------------------
	.section	.nv.shared._ZN7cutlass13device_kernelINS_4gemm6kernel13GemmUniversalIN4cute5tupleIJiiiiEEENS1_10collective13CollectiveMmaINS1_35MainloopSm100TmaUmmaWarpSpecializedILi35ELi2ELi4ENS5_IJNS4_1CILi1EEESB_SB_EEEEENS5_IJNSA_ILi64EEENSA_ILi112EEENSA_ILi16EEEEEENS_10bfloat16_tENS5_IJlSB_lEEESI_SJ_NS4_8TiledMMAINS4_8MMA_AtomIJNS4_20SM100_MMA_F16BF16_SSISI_SI_fLi64ELi112ELNS4_4UMMA5MajorE0ELSO_0ELNSN_7ScaleInE0ELSP_0EEEEEENS4_6LayoutISC_NS5_IJNSA_ILi0EEEST_ST_EEEEENS5_IJNS4_10UnderscoreESW_SW_EEEEENS4_13SM90_TMA_LOADENS4_14ComposedLayoutINS4_7SwizzleILi1ELi4ELi3EEENS4_18smem_ptr_flag_bitsILi16EEENSS_INS5_IJNSA_ILi8EEESG_EEENS5_IJSG_SB_EEEEEEEvNS4_8identityESZ_S19_vS1A_EENS_8epilogue10collective18CollectiveEpilogueINS1C_23Sm100TmaWarpSpecializedILi2ELi1ELi56ELb1ELb0EEEJSH_NS5_IJNSS_ISE_SB_EENSS_ISF_SB_EEEEESI_SJ_SI_SJ_NS1C_6fusion15FusionCallbacksIS1G_NS1K_17LinearCombinationISI_fSI_fLNS_15FloatRoundStyleE2EEESH_S1J_JEEENS4_5SM1004TMEM4LOAD26SM100_TMEM_LOAD_16dp256b2xESZ_S19_NS4_17SM75_U32x4_LDSM_NENS4_14SM90_TMA_STOREES19_NS4_17SM90_U32x4_STSM_NENS4_39AutoVectorizingCopyWithAssumedAlignmentILi128EEEEEEvvEEEEvNT_6ParamsE,"aw",@nobits
	.sectionflags	@""
	.align	16
	.zero		1024


//--------------------- .nv.shared.reserved.0     --------------------------
	.section	.nv.shared.reserved.0,"aw",@nobits
	.weak		__nv_reservedSMEM_offset_0_alias
	.size		__nv_reservedSMEM_offset_0_alias, 0, 64
	.other		__nv_reservedSMEM_offset_0_alias,@"STO_CUDA_RESERVED_SHARED STV_DEFAULT"
__nv_reservedSMEM_offset_0_alias:
	.zero		0
.nv.shared.reserved.0:
	.zero		64
	.weak		__nv_reservedSMEM_tcgen05_partition
	.type		__nv_reservedSMEM_tcgen05_partition,@object
	.size		__nv_reservedSMEM_tcgen05_partition,(.L_0 - __nv_reservedSMEM_tcgen05_partition)
__nv_reservedSMEM_tcgen05_partition:
	.zero		32
.L_0:


//--------------------- .nv.global                --------------------------
	.section	.nv.global,"aw",@nobits
.nv.global:
	.type		_ZN40_INTERNAL_af51dcdf_4_k_cu_1ceda1ef_172044cute1_E,@object
	.size		_ZN40_INTERNAL_af51dcdf_4_k_cu_1ceda1ef_172044cute1_E,(_ZN40_INTERNAL_af51dcdf_4_k_cu_1ceda1ef_172044cuda3std3__45__cpo6cbeginE - _ZN40_INTERNAL_af51dcdf_4_k_cu_1ceda1ef_172044cute1_E)
_ZN40_INTERNAL_af51dcdf_4_k_cu_1ceda1ef_172044cute1_E:
	.zero		1
	.type		_ZN40_INTERNAL_af51dcdf_4_k_cu_1ceda1ef_172044cuda3std3__45__cpo6cbeginE,@object
	.size		_ZN40_INTERNAL_af51dcdf_4_k_cu_1ceda1ef_172044cuda3std3__45__cpo6cbeginE,(_ZN40_INTERNAL_af51dcdf_4_k_cu_1ceda1ef_172044cuda3std3__48in_placeE - _ZN40_INTERNAL_af51dcdf_4_k_cu_1ceda1ef_172044cuda3std3__45__cpo6cbeginE)
_ZN40_INTERNAL_af51dcdf_4_k_cu_1ceda1ef_172044cuda3std3__45__cpo6cbeginE:
	.zero		1
	.type		_ZN40_INTERNAL_af51dcdf_4_k_cu_1ceda1ef_172044cuda3std3__48in_placeE,@object
	.size		_ZN40_INTERNAL_af51dcdf_4_k_cu_1ceda1ef_172044cuda3std3__48in_placeE,(_ZN40_INTERNAL_af51dcdf_4_k_cu_1ceda1ef_172044cuda3std6ranges3__45__cpo9iter_moveE - _ZN40_INTERNAL_af51dcdf_4_k_cu_1ceda1ef_172044cuda3std3__48in_placeE)
_ZN40_INTERNAL_af51dcdf_4_k_cu_1ceda1ef_172044cuda3std3__48in_placeE:
	.zero		1
	.type		_ZN40_INTERNAL_af51dcdf_4_k_cu_1ceda1ef_172044cuda3std6ranges3__45__cpo9iter_moveE,@object
	.size		_ZN40_INTERNAL_af51dcdf_4_k_cu_1ceda1ef_172044cuda3std6ranges3__45__cpo9iter_moveE,(_ZN40_INTERNAL_af51dcdf_4_k_cu_1ceda1ef_172044cuda3std3__45__cpo5beginE - _ZN40_INTERNAL_af51dcdf_4_k_cu_1ceda1ef_172044cuda3std6ranges3__45__cpo9iter_moveE)
_ZN40_INTERNAL_af51dcdf_4_k_cu_1ceda1ef_172044cuda3std6ranges3__45__cpo9iter_moveE:
	.zero		1
	.type		_ZN40_INTERNAL_af51dcdf_4_k_cu_1ceda1ef_172044cuda3std3__45__cpo5beginE,@object
	.size		_ZN40_INTERNAL_af51dcdf_4_k_cu_1ceda1ef_172044cuda3std3__45__cpo5beginE,(_ZN40_INTERNAL_af51dcdf_4_k_cu_1ceda1ef_172044cuda3std3__442_GLOBAL__N__af51dcdf_4_k_cu_1ceda1ef_172046ignoreE - _ZN40_INTERNAL_af51dcdf_4_k_cu_1ceda1ef_172044cuda3std3__45__cpo5beginE)
_ZN40_INTERNAL_af51dcdf_4_k_cu_1ceda1ef_172044cuda3std3__45__cpo5beginE:
	.zero		1
	.type		_ZN40_INTERNAL_af51dcdf_4_k_cu_1ceda1ef_172044cuda3std3__442_GLOBAL__N__af51dcdf_4_k_cu_1ceda1ef_172046ignoreE,@object
	.size		_ZN40_INTERNAL_af51dcdf_4_k_cu_1ceda1ef_172044cuda3std3__442_GLOBAL__N__af51dcdf_4_k_cu_1ceda1ef_172046ignoreE,(_ZN40_INTERNAL_af51dcdf_4_k_cu_1ceda1ef_172044cute7productE - _ZN40_INTERNAL_af51dcdf_4_k_cu_1ceda1ef_172044cuda3std3__442_GLOBAL__N__af51dcdf_4_k_cu_1ceda1ef_172046ignoreE)
_ZN40_INTERNAL_af51dcdf_4_k_cu_1ceda1ef_172044cuda3std3__442_GLOBAL__N__af51dcdf_4_k_cu_1ceda1ef_172046ignoreE:
	.zero		1
	.type		_ZN40_INTERNAL_af51dcdf_4_k_cu_1ceda1ef_172044cute7productE,@object
	.size		_ZN40_INTERNAL_af51dcdf_4_k_cu_1ceda1ef_172044cute7productE,(_ZN40_INTERNAL_af51dcdf_4_k_cu_1ceda1ef_172044cuda3std3__45__cpo3endE - _ZN40_INTERNAL_af51dcdf_4_k_cu_1ceda1ef_172044cute7productE)
_ZN40_INTERNAL_af51dcdf_4_k_cu_1ceda1ef_172044cute7productE:
	.zero		1
	.type		_ZN40_INTERNAL_af51dcdf_4_k_cu_1ceda1ef_172044cuda3std3__45__cpo3endE,@object
	.size		_ZN40_INTERNAL_af51dcdf_4_k_cu_1ceda1ef_172044cuda3std3__45__cpo3endE,(_ZN40_INTERNAL_af51dcdf_4_k_cu_1ceda1ef_172044cuda3std3__419piecewise_constructE - _ZN40_INTERNAL_af51dcdf_4_k_cu_1ceda1ef_172044cuda3std3__45__cpo3endE)
_ZN40_INTERNAL_af51dcdf_4_k_cu_1ceda1ef_172044cuda3std3__45__cpo3endE:
	.zero		1
	.type		_ZN40_INTERNAL_af51dcdf_4_k_cu_1ceda1ef_172044cuda3std3__419piecewise_constructE,@object
	.size		_ZN40_INTERNAL_af51dcdf_4_k_cu_1ceda1ef_172044cuda3std3__419piecewise_constructE,(_ZN40_INTERNAL_af51dcdf_4_k_cu_1ceda1ef_172044cuda3std3__45__cpo4cendE - _ZN40_INTERNAL_af51dcdf_4_k_cu_1ceda1ef_172044cuda3std3__419piecewise_constructE)
_ZN40_INTERNAL_af51dcdf_4_k_cu_1ceda1ef_172044cuda3std3__419piecewise_constructE:
	.zero		1
	.type		_ZN40_INTERNAL_af51dcdf_4_k_cu_1ceda1ef_172044cuda3std3__45__cpo4cendE,@object
	.size		_ZN40_INTERNAL_af51dcdf_4_k_cu_1ceda1ef_172044cuda3std3__45__cpo4cendE,(_ZN40_INTERNAL_af51dcdf_4_k_cu_1ceda1ef_172044cuda3std6ranges3__45__cpo4swapE - _ZN40_INTERNAL_af51dcdf_4_k_cu_1ceda1ef_172044cuda3std3__45__cpo4cendE)
_ZN40_INTERNAL_af51dcdf_4_k_cu_1ceda1ef_172044cuda3std3__45__cpo4cendE:
	.zero		1
	.type		_ZN40_INTERNAL_af51dcdf_4_k_cu_1ceda1ef_172044cuda3std6ranges3__45__cpo4swapE,@object
	.size		_ZN40_INTERNAL_af51dcdf_4_k_cu_1ceda1ef_172044cuda3std6ranges3__45__cpo4swapE,(.L_10 - _ZN40_INTERNAL_af51dcdf_4_k_cu_1ceda1ef_172044cuda3std6ranges3__45__cpo4swapE)
_ZN40_INTERNAL_af51dcdf_4_k_cu_1ceda1ef_172044cuda3std6ranges3__45__cpo4swapE:
	.zero		1
.L_10:


//--------------------- .nv.constant0._ZN7cutlass13device_kernelINS_4gemm6kernel13GemmUniversalIN4cute5tupleIJiiiiEEENS1_10collective13CollectiveMmaINS1_35MainloopSm100TmaUmmaWarpSpecializedILi35ELi2ELi4ENS5_IJNS4_1CILi1EEESB_SB_EEEEENS5_IJNSA_ILi64EEENSA_ILi112EEENSA_ILi16EEEEEENS_10bfloat16_tENS5_IJlSB_lEEESI_SJ_NS4_8TiledMMAINS4_8MMA_AtomIJNS4_20SM100_MMA_F16BF16_SSISI_SI_fLi64ELi112ELNS4_4UMMA5MajorE0ELSO_0ELNSN_7ScaleInE0ELSP_0EEEEEENS4_6LayoutISC_NS5_IJNSA_ILi0EEEST_ST_EEEEENS5_IJNS4_10UnderscoreESW_SW_EEEEENS4_13SM90_TMA_LOADENS4_14ComposedLayoutINS4_7SwizzleILi1ELi4ELi3EEENS4_18smem_ptr_flag_bitsILi16EEENSS_INS5_IJNSA_ILi8EEESG_EEENS5_IJSG_SB_EEEEEEEvNS4_8identityESZ_S19_vS1A_EENS_8epilogue10collective18CollectiveEpilogueINS1C_23Sm100TmaWarpSpecializedILi2ELi1ELi56ELb1ELb0EEEJSH_NS5_IJNSS_ISE_SB_EENSS_ISF_SB_EEEEESI_SJ_SI_SJ_NS1C_6fusion15FusionCallbacksIS1G_NS1K_17LinearCombinationISI_fSI_fLNS_15FloatRoundStyleE2EEESH_S1J_JEEENS4_5SM1004TMEM4LOAD26SM100_TMEM_LOAD_16dp256b2xESZ_S19_NS4_17SM75_U32x4_LDSM_NENS4_14SM90_TMA_STOREES19_NS4_17SM90_U32x4_STSM_NENS4_39AutoVectorizingCopyWithAssumedAlignmentILi128EEEEEEvvEEEEvNT_6ParamsE --------------------------
	.section	.nv.constant0._ZN7cutlass13device_kernelINS_4gemm6kernel13GemmUniversalIN4cute5tupleIJiiiiEEENS1_10collective13CollectiveMmaINS1_35MainloopSm100TmaUmmaWarpSpecializedILi35ELi2ELi4ENS5_IJNS4_1CILi1EEESB_SB_EEEEENS5_IJNSA_ILi64EEENSA_ILi112EEENSA_ILi16EEEEEENS_10bfloat16_tENS5_IJlSB_lEEESI_SJ_NS4_8TiledMMAINS4_8MMA_AtomIJNS4_20SM100_MMA_F16BF16_SSISI_SI_fLi64ELi112ELNS4_4UMMA5MajorE0ELSO_0ELNSN_7ScaleInE0ELSP_0EEEEEENS4_6LayoutISC_NS5_IJNSA_ILi0EEEST_ST_EEEEENS5_IJNS4_10UnderscoreESW_SW_EEEEENS4_13SM90_TMA_LOADENS4_14ComposedLayoutINS4_7SwizzleILi1ELi4ELi3EEENS4_18smem_ptr_flag_bitsILi16EEENSS_INS5_IJNSA_ILi8EEESG_EEENS5_IJSG_SB_EEEEEEEvNS4_8identityESZ_S19_vS1A_EENS_8epilogue10collective18CollectiveEpilogueINS1C_23Sm100TmaWarpSpecializedILi2ELi1ELi56ELb1ELb0EEEJSH_NS5_IJNSS_ISE_SB_EENSS_ISF_SB_EEEEESI_SJ_SI_SJ_NS1C_6fusion15FusionCallbacksIS1G_NS1K_17LinearCombinationISI_fSI_fLNS_15FloatRoundStyleE2EEESH_S1J_JEEENS4_5SM1004TMEM4LOAD26SM100_TMEM_LOAD_16dp256b2xESZ_S19_NS4_17SM75_U32x4_LDSM_NENS4_14SM90_TMA_STOREES19_NS4_17SM90_U32x4_STSM_NENS4_39AutoVectorizingCopyWithAssumedAlignmentILi128EEEEEEvvEEEEvNT_6ParamsE,"a",@progbits
	.sectionflags	@""
	.align	4
.nv.constant0._ZN7cutlass13device_kernelINS_4gemm6kernel13GemmUniversalIN4cute5tupleIJiiiiEEENS1_10collective13CollectiveMmaINS1_35MainloopSm100TmaUmmaWarpSpecializedILi35ELi2ELi4ENS5_IJNS4_1CILi1EEESB_SB_EEEEENS5_IJNSA_ILi64EEENSA_ILi112EEENSA_ILi16EEEEEENS_10bfloat16_tENS5_IJlSB_lEEESI_SJ_NS4_8TiledMMAINS4_8MMA_AtomIJNS4_20SM100_MMA_F16BF16_SSISI_SI_fLi64ELi112ELNS4_4UMMA5MajorE0ELSO_0ELNSN_7ScaleInE0ELSP_0EEEEEENS4_6LayoutISC_NS5_IJNSA_ILi0EEEST_ST_EEEEENS5_IJNS4_10UnderscoreESW_SW_EEEEENS4_13SM90_TMA_LOADENS4_14ComposedLayoutINS4_7SwizzleILi1ELi4ELi3EEENS4_18smem_ptr_flag_bitsILi16EEENSS_INS5_IJNSA_ILi8EEESG_EEENS5_IJSG_SB_EEEEEEEvNS4_8identityESZ_S19_vS1A_EENS_8epilogue10collective18CollectiveEpilogueINS1C_23Sm100TmaWarpSpecializedILi2ELi1ELi56ELb1ELb0EEEJSH_NS5_IJNSS_ISE_SB_EENSS_ISF_SB_EEEEESI_SJ_SI_SJ_NS1C_6fusion15FusionCallbacksIS1G_NS1K_17LinearCombinationISI_fSI_fLNS_15FloatRoundStyleE2EEESH_S1J_JEEENS4_5SM1004TMEM4LOAD26SM100_TMEM_LOAD_16dp256b2xESZ_S19_NS4_17SM75_U32x4_LDSM_NENS4_14SM90_TMA_STOREES19_NS4_17SM90_U32x4_STSM_NENS4_39AutoVectorizingCopyWithAssumedAlignmentILi128EEEEEEvvEEEEvNT_6ParamsE:
	.zero		2944


//--------------------- SYMBOLS --------------------------

	.type		.nv.reservedSmem.offset0,@object
	.size		.nv.reservedSmem.offset0,0x4
	.type		.nv.reservedSmem.cap,@object
	.size		.nv.reservedSmem.cap,0x4
	.type		__assertfail,@function
